//
// Generated by NVIDIA NVVM Compiler
//
// Compiler Build ID: CL-36424714
// Cuda compilation tools, release 13.0, V13.0.88
// Based on NVVM 20.0.0
//

.version 9.0
.target sm_100
.address_size 64

	// .globl	_Z17ComputePhiMag_GPUPfS_S_i
.const .align 4 .b8 kVal[16384];
// _ZZ12computeQ_GPUiiPfS_S_S_S_E3s_x has been demoted
// _ZZ12computeQ_GPUiiPfS_S_S_S_E3s_y has been demoted
// _ZZ12computeQ_GPUiiPfS_S_S_S_E3s_z has been demoted
// _ZZ12computeQ_GPUiiPfS_S_S_S_E4s_Qr has been demoted
// _ZZ12computeQ_GPUiiPfS_S_S_S_E4s_Qi has been demoted
.global .align 4 .b8 __cudart_i2opi_f[24] = {65, 144, 67, 60, 153, 149, 98, 219, 192, 221, 52, 245, 209, 87, 39, 252, 41, 21, 68, 78, 110, 131, 249, 162};

.visible .entry _Z17ComputePhiMag_GPUPfS_S_i(
	.param .u64 .ptr .align 1 _Z17ComputePhiMag_GPUPfS_S_i_param_0,
	.param .u64 .ptr .align 1 _Z17ComputePhiMag_GPUPfS_S_i_param_1,
	.param .u64 .ptr .align 1 _Z17ComputePhiMag_GPUPfS_S_i_param_2,
	.param .u32 _Z17ComputePhiMag_GPUPfS_S_i_param_3
)
{
	.reg .pred 	%p<2>;
	.reg .b32 	%r<6>;
	.reg .b32 	%f<5>;
	.reg .b64 	%rd<11>;

	ld.param.u64 	%rd1, [_Z17ComputePhiMag_GPUPfS_S_i_param_0];
	ld.param.u64 	%rd2, [_Z17ComputePhiMag_GPUPfS_S_i_param_1];
	ld.param.u64 	%rd3, [_Z17ComputePhiMag_GPUPfS_S_i_param_2];
	ld.param.u32 	%r2, [_Z17ComputePhiMag_GPUPfS_S_i_param_3];
	mov.u32 	%r3, %ctaid.x;
	shl.b32 	%r4, %r3, 9;
	mov.u32 	%r5, %tid.x;
	add.s32 	%r1, %r4, %r5;
	setp.ge.s32 	%p1, %r1, %r2;
	@%p1 bra 	$L__BB0_2;
	cvta.to.global.u64 	%rd4, %rd1;
	cvta.to.global.u64 	%rd5, %rd2;
	cvta.to.global.u64 	%rd6, %rd3;
	mul.wide.s32 	%rd7, %r1, 4;
	add.s64 	%rd8, %rd4, %rd7;
	ld.global.f32 	%f1, [%rd8];
	add.s64 	%rd9, %rd5, %rd7;
	ld.global.f32 	%f2, [%rd9];
	mul.f32 	%f3, %f2, %f2;
	fma.rn.f32 	%f4, %f1, %f1, %f3;
	add.s64 	%rd10, %rd6, %rd7;
	st.global.f32 	[%rd10], %f4;
$L__BB0_2:
	ret;

}
	// .globl	_Z12computeQ_GPUiiPfS_S_S_S_
.visible .entry _Z12computeQ_GPUiiPfS_S_S_S_(
	.param .u32 _Z12computeQ_GPUiiPfS_S_S_S__param_0,
	.param .u32 _Z12computeQ_GPUiiPfS_S_S_S__param_1,
	.param .u64 .ptr .align 1 _Z12computeQ_GPUiiPfS_S_S_S__param_2,
	.param .u64 .ptr .align 1 _Z12computeQ_GPUiiPfS_S_S_S__param_3,
	.param .u64 .ptr .align 1 _Z12computeQ_GPUiiPfS_S_S_S__param_4,
	.param .u64 .ptr .align 1 _Z12computeQ_GPUiiPfS_S_S_S__param_5,
	.param .u64 .ptr .align 1 _Z12computeQ_GPUiiPfS_S_S_S__param_6
)
{
	.local .align 4 .b8 	__local_depot1[28];
	.reg .b64 	%SP;
	.reg .b64 	%SPL;
	.reg .pred 	%p<55>;
	.reg .b32 	%r<258>;
	.reg .b32 	%f<186>;
	.reg .b64 	%rd<124>;
	.reg .b64 	%fd<13>;
	// demoted variable
	.shared .align 4 .f32 _ZZ12computeQ_GPUiiPfS_S_S_S_E3s_x;
	// demoted variable
	.shared .align 4 .f32 _ZZ12computeQ_GPUiiPfS_S_S_S_E3s_y;
	// demoted variable
	.shared .align 4 .f32 _ZZ12computeQ_GPUiiPfS_S_S_S_E3s_z;
	// demoted variable
	.shared .align 4 .f32 _ZZ12computeQ_GPUiiPfS_S_S_S_E4s_Qr;
	// demoted variable
	.shared .align 4 .f32 _ZZ12computeQ_GPUiiPfS_S_S_S_E4s_Qi;
	mov.u64 	%SPL, __local_depot1;
	ld.param.u32 	%r89, [_Z12computeQ_GPUiiPfS_S_S_S__param_0];
	ld.param.u32 	%r241, [_Z12computeQ_GPUiiPfS_S_S_S__param_1];
	ld.param.u64 	%rd34, [_Z12computeQ_GPUiiPfS_S_S_S__param_2];
	ld.param.u64 	%rd35, [_Z12computeQ_GPUiiPfS_S_S_S__param_3];
	ld.param.u64 	%rd36, [_Z12computeQ_GPUiiPfS_S_S_S__param_4];
	ld.param.u64 	%rd37, [_Z12computeQ_GPUiiPfS_S_S_S__param_5];
	ld.param.u64 	%rd38, [_Z12computeQ_GPUiiPfS_S_S_S__param_6];
	cvta.to.global.u64 	%rd39, %rd38;
	cvta.to.global.u64 	%rd40, %rd37;
	cvta.to.global.u64 	%rd41, %rd36;
	cvta.to.global.u64 	%rd42, %rd35;
	cvta.to.global.u64 	%rd43, %rd34;
	add.u64 	%rd1, %SPL, 0;
	add.u64 	%rd2, %SPL, 0;
	add.u64 	%rd3, %SPL, 0;
	add.u64 	%rd4, %SPL, 0;
	mov.u32 	%r92, %ctaid.x;
	shl.b32 	%r93, %r92, 8;
	mov.u32 	%r94, %tid.x;
	add.s32 	%r95, %r93, %r94;
	mul.wide.s32 	%rd48, %r95, 4;
	add.s64 	%rd49, %rd43, %rd48;
	ld.global.f32 	%f1, [%rd49];
	st.shared.f32 	[_ZZ12computeQ_GPUiiPfS_S_S_S_E3s_x], %f1;
	add.s64 	%rd50, %rd42, %rd48;
	ld.global.f32 	%f2, [%rd50];
	st.shared.f32 	[_ZZ12computeQ_GPUiiPfS_S_S_S_E3s_y], %f2;
	add.s64 	%rd51, %rd41, %rd48;
	ld.global.f32 	%f3, [%rd51];
	st.shared.f32 	[_ZZ12computeQ_GPUiiPfS_S_S_S_E3s_z], %f3;
	add.s64 	%rd5, %rd40, %rd48;
	ld.global.f32 	%f185, [%rd5];
	st.shared.f32 	[_ZZ12computeQ_GPUiiPfS_S_S_S_E4s_Qr], %f185;
	add.s64 	%rd6, %rd39, %rd48;
	ld.global.f32 	%f184, [%rd6];
	st.shared.f32 	[_ZZ12computeQ_GPUiiPfS_S_S_S_E4s_Qi], %f184;
	and.b32  	%r96, %r89, 1;
	setp.eq.b32 	%p1, %r96, 1;
	not.pred 	%p2, %p1;
	mov.b32 	%r240, 0;
	@%p2 bra 	$L__BB1_18;
	ld.const.f32 	%f48, [kVal];
	ld.const.f32 	%f49, [kVal+4];
	mul.f32 	%f50, %f49, %f2;
	fma.rn.f32 	%f51, %f48, %f1, %f50;
	ld.const.f32 	%f52, [kVal+8];
	fma.rn.f32 	%f53, %f52, %f3, %f51;
	mul.f32 	%f6, %f53, 0f40C90FDB;
	ld.const.f32 	%f7, [kVal+12];
	mul.f32 	%f54, %f6, 0f3F22F983;
	cvt.rni.s32.f32 	%r237, %f54;
	cvt.rn.f32.s32 	%f55, %r237;
	fma.rn.f32 	%f56, %f55, 0fBFC90FDA, %f6;
	fma.rn.f32 	%f57, %f55, 0fB3A22168, %f56;
	fma.rn.f32 	%f175, %f55, 0fA7C234C5, %f57;
	abs.f32 	%f9, %f6;
	setp.ltu.f32 	%p3, %f9, 0f47CE4780;
	mov.u32 	%r233, %r237;
	mov.f32 	%f174, %f175;
	@%p3 bra 	$L__BB1_9;
	setp.neu.f32 	%p4, %f9, 0f7F800000;
	@%p4 bra 	$L__BB1_4;
	mov.f32 	%f60, 0f00000000;
	mul.rn.f32 	%f174, %f6, %f60;
	mov.b32 	%r233, 0;
	bra.uni 	$L__BB1_9;
$L__BB1_4:
	mov.b32 	%r2, %f6;
	shl.b32 	%r98, %r2, 8;
	or.b32  	%r3, %r98, -2147483648;
	mov.b64 	%rd116, 0;
	mov.b32 	%r230, 0;
	mov.u64 	%rd114, __cudart_i2opi_f;
	mov.u64 	%rd115, %rd1;
$L__BB1_5:
	.pragma "nounroll";
	ld.global.nc.u32 	%r99, [%rd114];
	mad.wide.u32 	%rd54, %r99, %r3, %rd116;
	shr.u64 	%rd116, %rd54, 32;
	st.local.u32 	[%rd115], %rd54;
	add.s32 	%r230, %r230, 1;
	add.s64 	%rd115, %rd115, 4;
	add.s64 	%rd114, %rd114, 4;
	setp.ne.s32 	%p5, %r230, 6;
	@%p5 bra 	$L__BB1_5;
	shr.u32 	%r100, %r2, 23;
	st.local.u32 	[%rd1+24], %rd116;
	and.b32  	%r6, %r100, 31;
	and.b32  	%r101, %r100, 224;
	add.s32 	%r102, %r101, -128;
	shr.u32 	%r103, %r102, 5;
	mul.wide.u32 	%rd55, %r103, 4;
	sub.s64 	%rd13, %rd1, %rd55;
	ld.local.u32 	%r231, [%rd13+24];
	ld.local.u32 	%r232, [%rd13+20];
	setp.eq.s32 	%p6, %r6, 0;
	@%p6 bra 	$L__BB1_8;
	shf.l.wrap.b32 	%r231, %r232, %r231, %r6;
	ld.local.u32 	%r104, [%rd13+16];
	shf.l.wrap.b32 	%r232, %r104, %r232, %r6;
$L__BB1_8:
	shr.u32 	%r105, %r231, 30;
	shf.l.wrap.b32 	%r106, %r232, %r231, 2;
	shl.b32 	%r107, %r232, 2;
	shr.u32 	%r108, %r106, 31;
	add.s32 	%r109, %r108, %r105;
	neg.s32 	%r110, %r109;
	setp.lt.s32 	%p7, %r2, 0;
	selp.b32 	%r233, %r110, %r109, %p7;
	xor.b32  	%r111, %r106, %r2;
	shr.s32 	%r112, %r106, 31;
	xor.b32  	%r113, %r112, %r106;
	xor.b32  	%r114, %r112, %r107;
	cvt.u64.u32 	%rd56, %r113;
	shl.b64 	%rd57, %rd56, 32;
	cvt.u64.u32 	%rd58, %r114;
	or.b64  	%rd59, %rd57, %rd58;
	cvt.rn.f64.s64 	%fd1, %rd59;
	mul.f64 	%fd2, %fd1, 0d3BF921FB54442D19;
	cvt.rn.f32.f64 	%f58, %fd2;
	neg.f32 	%f59, %f58;
	setp.lt.s32 	%p8, %r111, 0;
	selp.f32 	%f174, %f59, %f58, %p8;
$L__BB1_9:
	setp.ltu.f32 	%p9, %f9, 0f47CE4780;
	add.s32 	%r116, %r233, 1;
	mul.rn.f32 	%f61, %f174, %f174;
	and.b32  	%r117, %r233, 1;
	setp.eq.b32 	%p10, %r117, 1;
	selp.f32 	%f62, %f174, 0f3F800000, %p10;
	fma.rn.f32 	%f63, %f61, %f62, 0f00000000;
	fma.rn.f32 	%f64, %f61, 0f37CBAC00, 0fBAB607ED;
	selp.f32 	%f65, 0fB94D4153, %f64, %p10;
	selp.f32 	%f66, 0f3C0885E4, 0f3D2AAABB, %p10;
	fma.rn.f32 	%f67, %f65, %f61, %f66;
	selp.f32 	%f68, 0fBE2AAAA8, 0fBEFFFFFF, %p10;
	fma.rn.f32 	%f69, %f67, %f61, %f68;
	fma.rn.f32 	%f70, %f69, %f63, %f62;
	and.b32  	%r118, %r116, 2;
	setp.eq.s32 	%p11, %r118, 0;
	mov.f32 	%f71, 0f00000000;
	sub.f32 	%f72, %f71, %f70;
	selp.f32 	%f73, %f70, %f72, %p11;
	fma.rn.f32 	%f185, %f7, %f73, %f185;
	st.shared.f32 	[_ZZ12computeQ_GPUiiPfS_S_S_S_E4s_Qr], %f185;
	@%p9 bra 	$L__BB1_17;
	setp.neu.f32 	%p12, %f9, 0f7F800000;
	@%p12 bra 	$L__BB1_12;
	mov.f32 	%f76, 0f00000000;
	mul.rn.f32 	%f175, %f6, %f76;
	mov.b32 	%r237, 0;
	bra.uni 	$L__BB1_17;
$L__BB1_12:
	mov.b32 	%r15, %f6;
	shl.b32 	%r120, %r15, 8;
	or.b32  	%r16, %r120, -2147483648;
	mov.b64 	%rd117, 0;
	mov.b32 	%r234, 0;
	mov.u64 	%rd62, __cudart_i2opi_f;
$L__BB1_13:
	.pragma "nounroll";
	mul.wide.u32 	%rd61, %r234, 4;
	add.s64 	%rd63, %rd62, %rd61;
	ld.global.nc.u32 	%r121, [%rd63];
	mad.wide.u32 	%rd64, %r121, %r16, %rd117;
	shr.u64 	%rd117, %rd64, 32;
	add.s64 	%rd65, %rd1, %rd61;
	st.local.u32 	[%rd65], %rd64;
	add.s32 	%r234, %r234, 1;
	setp.ne.s32 	%p13, %r234, 6;
	@%p13 bra 	$L__BB1_13;
	shr.u32 	%r122, %r15, 23;
	st.local.u32 	[%rd1+24], %rd117;
	and.b32  	%r19, %r122, 31;
	and.b32  	%r123, %r122, 224;
	add.s32 	%r124, %r123, -128;
	shr.u32 	%r125, %r124, 5;
	mul.wide.u32 	%rd66, %r125, 4;
	sub.s64 	%rd16, %rd1, %rd66;
	ld.local.u32 	%r235, [%rd16+24];
	ld.local.u32 	%r236, [%rd16+20];
	setp.eq.s32 	%p14, %r19, 0;
	@%p14 bra 	$L__BB1_16;
	shf.l.wrap.b32 	%r235, %r236, %r235, %r19;
	ld.local.u32 	%r126, [%rd16+16];
	shf.l.wrap.b32 	%r236, %r126, %r236, %r19;
$L__BB1_16:
	shr.u32 	%r127, %r235, 30;
	shf.l.wrap.b32 	%r128, %r236, %r235, 2;
	shl.b32 	%r129, %r236, 2;
	shr.u32 	%r130, %r128, 31;
	add.s32 	%r131, %r130, %r127;
	neg.s32 	%r132, %r131;
	setp.lt.s32 	%p15, %r15, 0;
	selp.b32 	%r237, %r132, %r131, %p15;
	xor.b32  	%r133, %r128, %r15;
	shr.s32 	%r134, %r128, 31;
	xor.b32  	%r135, %r134, %r128;
	xor.b32  	%r136, %r134, %r129;
	cvt.u64.u32 	%rd67, %r135;
	shl.b64 	%rd68, %rd67, 32;
	cvt.u64.u32 	%rd69, %r136;
	or.b64  	%rd70, %rd68, %rd69;
	cvt.rn.f64.s64 	%fd3, %rd70;
	mul.f64 	%fd4, %fd3, 0d3BF921FB54442D19;
	cvt.rn.f32.f64 	%f74, %fd4;
	neg.f32 	%f75, %f74;
	setp.lt.s32 	%p16, %r133, 0;
	selp.f32 	%f175, %f75, %f74, %p16;
$L__BB1_17:
	ld.param.u32 	%r229, [_Z12computeQ_GPUiiPfS_S_S_S__param_1];
	mul.rn.f32 	%f77, %f175, %f175;
	and.b32  	%r139, %r237, 1;
	setp.eq.b32 	%p17, %r139, 1;
	selp.f32 	%f78, 0f3F800000, %f175, %p17;
	fma.rn.f32 	%f79, %f77, %f78, 0f00000000;
	fma.rn.f32 	%f80, %f77, 0f37CBAC00, 0fBAB607ED;
	selp.f32 	%f81, %f80, 0fB94D4153, %p17;
	selp.f32 	%f82, 0f3D2AAABB, 0f3C0885E4, %p17;
	fma.rn.f32 	%f83, %f81, %f77, %f82;
	selp.f32 	%f84, 0fBEFFFFFF, 0fBE2AAAA8, %p17;
	fma.rn.f32 	%f85, %f83, %f77, %f84;
	fma.rn.f32 	%f86, %f85, %f79, %f78;
	and.b32  	%r140, %r237, 2;
	setp.eq.s32 	%p18, %r140, 0;
	mov.f32 	%f87, 0f00000000;
	sub.f32 	%f88, %f87, %f86;
	selp.f32 	%f89, %f86, %f88, %p18;
	fma.rn.f32 	%f184, %f7, %f89, %f184;
	st.shared.f32 	[_ZZ12computeQ_GPUiiPfS_S_S_S_E4s_Qi], %f184;
	add.s32 	%r241, %r229, 1;
	mov.b32 	%r240, 1;
$L__BB1_18:
	ld.param.u32 	%r227, [_Z12computeQ_GPUiiPfS_S_S_S__param_0];
	setp.ge.s32 	%p19, %r241, %r227;
	@%p19 bra 	$L__BB1_54;
	mov.u64 	%rd72, kVal;
	mov.u64 	%rd105, __cudart_i2opi_f;
$L__BB1_20:
	mov.u32 	%r31, %r240;
	mul.wide.u32 	%rd71, %r31, 16;
	add.s64 	%rd17, %rd72, %rd71;
	ld.const.f32 	%f90, [%rd17];
	ld.const.f32 	%f91, [%rd17+4];
	mul.f32 	%f92, %f91, %f2;
	fma.rn.f32 	%f93, %f90, %f1, %f92;
	ld.const.f32 	%f94, [%rd17+8];
	fma.rn.f32 	%f95, %f94, %f3, %f93;
	mul.f32 	%f22, %f95, 0f40C90FDB;
	ld.const.f32 	%f23, [%rd17+12];
	mul.f32 	%f96, %f22, 0f3F22F983;
	cvt.rni.s32.f32 	%r249, %f96;
	cvt.rn.f32.s32 	%f97, %r249;
	fma.rn.f32 	%f98, %f97, 0fBFC90FDA, %f22;
	fma.rn.f32 	%f99, %f97, 0fB3A22168, %f98;
	fma.rn.f32 	%f181, %f97, 0fA7C234C5, %f99;
	abs.f32 	%f25, %f22;
	setp.ltu.f32 	%p20, %f25, 0f47CE4780;
	mov.u32 	%r245, %r249;
	mov.f32 	%f180, %f181;
	@%p20 bra 	$L__BB1_28;
	setp.neu.f32 	%p21, %f25, 0f7F800000;
	@%p21 bra 	$L__BB1_23;
	mov.f32 	%f102, 0f00000000;
	mul.rn.f32 	%f180, %f22, %f102;
	mov.b32 	%r245, 0;
	bra.uni 	$L__BB1_28;
$L__BB1_23:
	mov.b32 	%r34, %f22;
	shl.b32 	%r142, %r34, 8;
	or.b32  	%r35, %r142, -2147483648;
	mov.b64 	%rd120, 0;
	mov.b32 	%r242, 0;
	mov.u64 	%rd118, __cudart_i2opi_f;
	mov.u64 	%rd119, %rd4;
$L__BB1_24:
	.pragma "nounroll";
	ld.global.nc.u32 	%r143, [%rd118];
	mad.wide.u32 	%rd75, %r143, %r35, %rd120;
	shr.u64 	%rd120, %rd75, 32;
	st.local.u32 	[%rd119], %rd75;
	add.s32 	%r242, %r242, 1;
	add.s64 	%rd119, %rd119, 4;
	add.s64 	%rd118, %rd118, 4;
	setp.ne.s32 	%p22, %r242, 6;
	@%p22 bra 	$L__BB1_24;
	shr.u32 	%r144, %r34, 23;
	st.local.u32 	[%rd4+24], %rd120;
	and.b32  	%r38, %r144, 31;
	and.b32  	%r145, %r144, 224;
	add.s32 	%r146, %r145, -128;
	shr.u32 	%r147, %r146, 5;
	mul.wide.u32 	%rd76, %r147, 4;
	sub.s64 	%rd24, %rd4, %rd76;
	ld.local.u32 	%r243, [%rd24+24];
	ld.local.u32 	%r244, [%rd24+20];
	setp.eq.s32 	%p23, %r38, 0;
	@%p23 bra 	$L__BB1_27;
	shf.l.wrap.b32 	%r243, %r244, %r243, %r38;
	ld.local.u32 	%r148, [%rd24+16];
	shf.l.wrap.b32 	%r244, %r148, %r244, %r38;
$L__BB1_27:
	shr.u32 	%r149, %r243, 30;
	shf.l.wrap.b32 	%r150, %r244, %r243, 2;
	shl.b32 	%r151, %r244, 2;
	shr.u32 	%r152, %r150, 31;
	add.s32 	%r153, %r152, %r149;
	neg.s32 	%r154, %r153;
	setp.lt.s32 	%p24, %r34, 0;
	selp.b32 	%r245, %r154, %r153, %p24;
	xor.b32  	%r155, %r150, %r34;
	shr.s32 	%r156, %r150, 31;
	xor.b32  	%r157, %r156, %r150;
	xor.b32  	%r158, %r156, %r151;
	cvt.u64.u32 	%rd77, %r157;
	shl.b64 	%rd78, %rd77, 32;
	cvt.u64.u32 	%rd79, %r158;
	or.b64  	%rd80, %rd78, %rd79;
	cvt.rn.f64.s64 	%fd5, %rd80;
	mul.f64 	%fd6, %fd5, 0d3BF921FB54442D19;
	cvt.rn.f32.f64 	%f100, %fd6;
	neg.f32 	%f101, %f100;
	setp.lt.s32 	%p25, %r155, 0;
	selp.f32 	%f180, %f101, %f100, %p25;
$L__BB1_28:
	setp.ltu.f32 	%p26, %f25, 0f47CE4780;
	add.s32 	%r160, %r245, 1;
	mul.rn.f32 	%f103, %f180, %f180;
	and.b32  	%r161, %r245, 1;
	setp.eq.b32 	%p27, %r161, 1;
	selp.f32 	%f104, %f180, 0f3F800000, %p27;
	fma.rn.f32 	%f105, %f103, %f104, 0f00000000;
	fma.rn.f32 	%f106, %f103, 0f37CBAC00, 0fBAB607ED;
	selp.f32 	%f107, 0fB94D4153, %f106, %p27;
	selp.f32 	%f108, 0f3C0885E4, 0f3D2AAABB, %p27;
	fma.rn.f32 	%f109, %f107, %f103, %f108;
	selp.f32 	%f110, 0fBE2AAAA8, 0fBEFFFFFF, %p27;
	fma.rn.f32 	%f111, %f109, %f103, %f110;
	fma.rn.f32 	%f112, %f111, %f105, %f104;
	and.b32  	%r162, %r160, 2;
	setp.eq.s32 	%p28, %r162, 0;
	mov.f32 	%f113, 0f00000000;
	sub.f32 	%f114, %f113, %f112;
	selp.f32 	%f115, %f112, %f114, %p28;
	fma.rn.f32 	%f29, %f23, %f115, %f185;
	@%p26 bra 	$L__BB1_36;
	setp.neu.f32 	%p29, %f25, 0f7F800000;
	@%p29 bra 	$L__BB1_31;
	mov.f32 	%f118, 0f00000000;
	mul.rn.f32 	%f181, %f22, %f118;
	mov.b32 	%r249, 0;
	bra.uni 	$L__BB1_36;
$L__BB1_31:
	mov.b32 	%r47, %f22;
	shl.b32 	%r164, %r47, 8;
	or.b32  	%r48, %r164, -2147483648;
	mov.b64 	%rd121, 0;
	mov.b32 	%r246, 0;
$L__BB1_32:
	.pragma "nounroll";
	mul.wide.u32 	%rd82, %r246, 4;
	mov.u64 	%rd83, __cudart_i2opi_f;
	add.s64 	%rd84, %rd83, %rd82;
	ld.global.nc.u32 	%r165, [%rd84];
	mad.wide.u32 	%rd85, %r165, %r48, %rd121;
	shr.u64 	%rd121, %rd85, 32;
	add.s64 	%rd86, %rd3, %rd82;
	st.local.u32 	[%rd86], %rd85;
	add.s32 	%r246, %r246, 1;
	setp.ne.s32 	%p30, %r246, 6;
	@%p30 bra 	$L__BB1_32;
	shr.u32 	%r166, %r47, 23;
	st.local.u32 	[%rd3+24], %rd121;
	and.b32  	%r51, %r166, 31;
	and.b32  	%r167, %r166, 224;
	add.s32 	%r168, %r167, -128;
	shr.u32 	%r169, %r168, 5;
	mul.wide.u32 	%rd87, %r169, 4;
	sub.s64 	%rd27, %rd3, %rd87;
	ld.local.u32 	%r247, [%rd27+24];
	ld.local.u32 	%r248, [%rd27+20];
	setp.eq.s32 	%p31, %r51, 0;
	@%p31 bra 	$L__BB1_35;
	shf.l.wrap.b32 	%r247, %r248, %r247, %r51;
	ld.local.u32 	%r170, [%rd27+16];
	shf.l.wrap.b32 	%r248, %r170, %r248, %r51;
$L__BB1_35:
	shr.u32 	%r171, %r247, 30;
	shf.l.wrap.b32 	%r172, %r248, %r247, 2;
	shl.b32 	%r173, %r248, 2;
	shr.u32 	%r174, %r172, 31;
	add.s32 	%r175, %r174, %r171;
	neg.s32 	%r176, %r175;
	setp.lt.s32 	%p32, %r47, 0;
	selp.b32 	%r249, %r176, %r175, %p32;
	xor.b32  	%r177, %r172, %r47;
	shr.s32 	%r178, %r172, 31;
	xor.b32  	%r179, %r178, %r172;
	xor.b32  	%r180, %r178, %r173;
	cvt.u64.u32 	%rd88, %r179;
	shl.b64 	%rd89, %rd88, 32;
	cvt.u64.u32 	%rd90, %r180;
	or.b64  	%rd91, %rd89, %rd90;
	cvt.rn.f64.s64 	%fd7, %rd91;
	mul.f64 	%fd8, %fd7, 0d3BF921FB54442D19;
	cvt.rn.f32.f64 	%f116, %fd8;
	neg.f32 	%f117, %f116;
	setp.lt.s32 	%p33, %r177, 0;
	selp.f32 	%f181, %f117, %f116, %p33;
$L__BB1_36:
	mul.rn.f32 	%f119, %f181, %f181;
	and.b32  	%r182, %r249, 1;
	setp.eq.b32 	%p34, %r182, 1;
	selp.f32 	%f120, 0f3F800000, %f181, %p34;
	fma.rn.f32 	%f121, %f119, %f120, 0f00000000;
	fma.rn.f32 	%f122, %f119, 0f37CBAC00, 0fBAB607ED;
	selp.f32 	%f123, %f122, 0fB94D4153, %p34;
	selp.f32 	%f124, 0f3D2AAABB, 0f3C0885E4, %p34;
	fma.rn.f32 	%f125, %f123, %f119, %f124;
	selp.f32 	%f126, 0fBEFFFFFF, 0fBE2AAAA8, %p34;
	fma.rn.f32 	%f127, %f125, %f119, %f126;
	fma.rn.f32 	%f128, %f127, %f121, %f120;
	and.b32  	%r183, %r249, 2;
	setp.eq.s32 	%p35, %r183, 0;
	mov.f32 	%f129, 0f00000000;
	sub.f32 	%f130, %f129, %f128;
	selp.f32 	%f131, %f128, %f130, %p35;
	fma.rn.f32 	%f33, %f23, %f131, %f184;
	ld.const.f32 	%f132, [%rd17+16];
	ld.const.f32 	%f133, [%rd17+20];
	mul.f32 	%f134, %f133, %f2;
	fma.rn.f32 	%f135, %f132, %f1, %f134;
	ld.const.f32 	%f136, [%rd17+24];
	fma.rn.f32 	%f137, %f136, %f3, %f135;
	mul.f32 	%f34, %f137, 0f40C90FDB;
	ld.const.f32 	%f35, [%rd17+28];
	mul.f32 	%f138, %f34, 0f3F22F983;
	cvt.rni.s32.f32 	%r257, %f138;
	cvt.rn.f32.s32 	%f139, %r257;
	fma.rn.f32 	%f140, %f139, 0fBFC90FDA, %f34;
	fma.rn.f32 	%f141, %f139, 0fB3A22168, %f140;
	fma.rn.f32 	%f183, %f139, 0fA7C234C5, %f141;
	abs.f32 	%f37, %f34;
	setp.ltu.f32 	%p36, %f37, 0f47CE4780;
	mov.u32 	%r253, %r257;
	mov.f32 	%f182, %f183;
	@%p36 bra 	$L__BB1_44;
	setp.neu.f32 	%p37, %f37, 0f7F800000;
	@%p37 bra 	$L__BB1_39;
	mov.f32 	%f144, 0f00000000;
	mul.rn.f32 	%f182, %f34, %f144;
	mov.b32 	%r253, 0;
	bra.uni 	$L__BB1_44;
$L__BB1_39:
	mov.b32 	%r61, %f34;
	shl.b32 	%r185, %r61, 8;
	or.b32  	%r62, %r185, -2147483648;
	mov.b64 	%rd122, 0;
	mov.b32 	%r250, 0;
$L__BB1_40:
	.pragma "nounroll";
	mul.wide.u32 	%rd93, %r250, 4;
	mov.u64 	%rd94, __cudart_i2opi_f;
	add.s64 	%rd95, %rd94, %rd93;
	ld.global.nc.u32 	%r186, [%rd95];
	mad.wide.u32 	%rd96, %r186, %r62, %rd122;
	shr.u64 	%rd122, %rd96, 32;
	add.s64 	%rd97, %rd2, %rd93;
	st.local.u32 	[%rd97], %rd96;
	add.s32 	%r250, %r250, 1;
	setp.ne.s32 	%p38, %r250, 6;
	@%p38 bra 	$L__BB1_40;
	shr.u32 	%r187, %r61, 23;
	st.local.u32 	[%rd2+24], %rd122;
	and.b32  	%r65, %r187, 31;
	and.b32  	%r188, %r187, 224;
	add.s32 	%r189, %r188, -128;
	shr.u32 	%r190, %r189, 5;
	mul.wide.u32 	%rd98, %r190, 4;
	sub.s64 	%rd30, %rd2, %rd98;
	ld.local.u32 	%r251, [%rd30+24];
	ld.local.u32 	%r252, [%rd30+20];
	setp.eq.s32 	%p39, %r65, 0;
	@%p39 bra 	$L__BB1_43;
	shf.l.wrap.b32 	%r251, %r252, %r251, %r65;
	ld.local.u32 	%r191, [%rd30+16];
	shf.l.wrap.b32 	%r252, %r191, %r252, %r65;
$L__BB1_43:
	shr.u32 	%r192, %r251, 30;
	shf.l.wrap.b32 	%r193, %r252, %r251, 2;
	shl.b32 	%r194, %r252, 2;
	shr.u32 	%r195, %r193, 31;
	add.s32 	%r196, %r195, %r192;
	neg.s32 	%r197, %r196;
	setp.lt.s32 	%p40, %r61, 0;
	selp.b32 	%r253, %r197, %r196, %p40;
	xor.b32  	%r198, %r193, %r61;
	shr.s32 	%r199, %r193, 31;
	xor.b32  	%r200, %r199, %r193;
	xor.b32  	%r201, %r199, %r194;
	cvt.u64.u32 	%rd99, %r200;
	shl.b64 	%rd100, %rd99, 32;
	cvt.u64.u32 	%rd101, %r201;
	or.b64  	%rd102, %rd100, %rd101;
	cvt.rn.f64.s64 	%fd9, %rd102;
	mul.f64 	%fd10, %fd9, 0d3BF921FB54442D19;
	cvt.rn.f32.f64 	%f142, %fd10;
	neg.f32 	%f143, %f142;
	setp.lt.s32 	%p41, %r198, 0;
	selp.f32 	%f182, %f143, %f142, %p41;
$L__BB1_44:
	setp.ltu.f32 	%p42, %f37, 0f47CE4780;
	add.s32 	%r203, %r253, 1;
	mul.rn.f32 	%f145, %f182, %f182;
	and.b32  	%r204, %r253, 1;
	setp.eq.b32 	%p43, %r204, 1;
	selp.f32 	%f146, %f182, 0f3F800000, %p43;
	fma.rn.f32 	%f147, %f145, %f146, 0f00000000;
	fma.rn.f32 	%f148, %f145, 0f37CBAC00, 0fBAB607ED;
	selp.f32 	%f149, 0fB94D4153, %f148, %p43;
	selp.f32 	%f150, 0f3C0885E4, 0f3D2AAABB, %p43;
	fma.rn.f32 	%f151, %f149, %f145, %f150;
	selp.f32 	%f152, 0fBE2AAAA8, 0fBEFFFFFF, %p43;
	fma.rn.f32 	%f153, %f151, %f145, %f152;
	fma.rn.f32 	%f154, %f153, %f147, %f146;
	and.b32  	%r205, %r203, 2;
	setp.eq.s32 	%p44, %r205, 0;
	mov.f32 	%f155, 0f00000000;
	sub.f32 	%f156, %f155, %f154;
	selp.f32 	%f157, %f154, %f156, %p44;
	fma.rn.f32 	%f185, %f35, %f157, %f29;
	@%p42 bra 	$L__BB1_52;
	setp.neu.f32 	%p45, %f37, 0f7F800000;
	@%p45 bra 	$L__BB1_47;
	mov.f32 	%f160, 0f00000000;
	mul.rn.f32 	%f183, %f34, %f160;
	mov.b32 	%r257, 0;
	bra.uni 	$L__BB1_52;
$L__BB1_47:
	mov.b32 	%r74, %f34;
	shl.b32 	%r207, %r74, 8;
	or.b32  	%r75, %r207, -2147483648;
	mov.b64 	%rd123, 0;
	mov.b32 	%r254, 0;
$L__BB1_48:
	.pragma "nounroll";
	mul.wide.u32 	%rd104, %r254, 4;
	add.s64 	%rd106, %rd105, %rd104;
	ld.global.nc.u32 	%r208, [%rd106];
	mad.wide.u32 	%rd107, %r208, %r75, %rd123;
	shr.u64 	%rd123, %rd107, 32;
	add.s64 	%rd108, %rd1, %rd104;
	st.local.u32 	[%rd108], %rd107;
	add.s32 	%r254, %r254, 1;
	setp.ne.s32 	%p46, %r254, 6;
	@%p46 bra 	$L__BB1_48;
	shr.u32 	%r209, %r74, 23;
	st.local.u32 	[%rd1+24], %rd123;
	and.b32  	%r78, %r209, 31;
	and.b32  	%r210, %r209, 224;
	add.s32 	%r211, %r210, -128;
	shr.u32 	%r212, %r211, 5;
	mul.wide.u32 	%rd109, %r212, 4;
	sub.s64 	%rd33, %rd1, %rd109;
	ld.local.u32 	%r255, [%rd33+24];
	ld.local.u32 	%r256, [%rd33+20];
	setp.eq.s32 	%p47, %r78, 0;
	@%p47 bra 	$L__BB1_51;
	shf.l.wrap.b32 	%r255, %r256, %r255, %r78;
	ld.local.u32 	%r213, [%rd33+16];
	shf.l.wrap.b32 	%r256, %r213, %r256, %r78;
$L__BB1_51:
	shr.u32 	%r214, %r255, 30;
	shf.l.wrap.b32 	%r215, %r256, %r255, 2;
	shl.b32 	%r216, %r256, 2;
	shr.u32 	%r217, %r215, 31;
	add.s32 	%r218, %r217, %r214;
	neg.s32 	%r219, %r218;
	setp.lt.s32 	%p48, %r74, 0;
	selp.b32 	%r257, %r219, %r218, %p48;
	xor.b32  	%r220, %r215, %r74;
	shr.s32 	%r221, %r215, 31;
	xor.b32  	%r222, %r221, %r215;
	xor.b32  	%r223, %r221, %r216;
	cvt.u64.u32 	%rd110, %r222;
	shl.b64 	%rd111, %rd110, 32;
	cvt.u64.u32 	%rd112, %r223;
	or.b64  	%rd113, %rd111, %rd112;
	cvt.rn.f64.s64 	%fd11, %rd113;
	mul.f64 	%fd12, %fd11, 0d3BF921FB54442D19;
	cvt.rn.f32.f64 	%f158, %fd12;
	neg.f32 	%f159, %f158;
	setp.lt.s32 	%p49, %r220, 0;
	selp.f32 	%f183, %f159, %f158, %p49;
$L__BB1_52:
	ld.param.u32 	%r228, [_Z12computeQ_GPUiiPfS_S_S_S__param_0];
	mul.rn.f32 	%f161, %f183, %f183;
	and.b32  	%r225, %r257, 1;
	setp.eq.b32 	%p50, %r225, 1;
	selp.f32 	%f162, 0f3F800000, %f183, %p50;
	fma.rn.f32 	%f163, %f161, %f162, 0f00000000;
	fma.rn.f32 	%f164, %f161, 0f37CBAC00, 0fBAB607ED;
	selp.f32 	%f165, %f164, 0fB94D4153, %p50;
	selp.f32 	%f166, 0f3D2AAABB, 0f3C0885E4, %p50;
	fma.rn.f32 	%f167, %f165, %f161, %f166;
	selp.f32 	%f168, 0fBEFFFFFF, 0fBE2AAAA8, %p50;
	fma.rn.f32 	%f169, %f167, %f161, %f168;
	fma.rn.f32 	%f170, %f169, %f163, %f162;
	and.b32  	%r226, %r257, 2;
	setp.eq.s32 	%p51, %r226, 0;
	mov.f32 	%f171, 0f00000000;
	sub.f32 	%f172, %f171, %f170;
	selp.f32 	%f173, %f170, %f172, %p51;
	fma.rn.f32 	%f184, %f35, %f173, %f33;
	add.s32 	%r240, %r31, 2;
	add.s32 	%r241, %r241, 2;
	setp.lt.u32 	%p52, %r31, 1022;
	setp.lt.s32 	%p53, %r241, %r228;
	and.pred  	%p54, %p52, %p53;
	@%p54 bra 	$L__BB1_20;
	st.shared.f32 	[_ZZ12computeQ_GPUiiPfS_S_S_S_E4s_Qr], %f185;
	st.shared.f32 	[_ZZ12computeQ_GPUiiPfS_S_S_S_E4s_Qi], %f184;
$L__BB1_54:
	st.global.f32 	[%rd5], %f185;
	st.global.f32 	[%rd6], %f184;
	ret;

}


// ===== COMPILED SASS (sm_100) =====

	.target	sm_100

	.elftype	@"ET_EXEC"


//--------------------- .note.nv.tkinfo           --------------------------
	.section	.note.nv.tkinfo,"",@"SHT_NOTE"
	.sectionflags	@"SHF_NOTE_NV_TKINFO"
	.tkinfo
        /*0018*/ 	.word	0x00000002
        /*0030*/ 	.string	""
        /*0030*/ 	.string	"ptxas"
        /*0030*/ 	.string	"Cuda compilation tools, release 13.0, V13.0.88"
        /*0030*/ 	.string	"Build cuda_13.0.r13.0/compiler.36424714_0"
        /*0030*/ 	.string	"-arch sm_100 -m 64 "



//--------------------- .note.nv.cuinfo           --------------------------
	.section	.note.nv.cuinfo,"",@"SHT_NOTE"
	.sectionflags	@"SHF_NOTE_NV_CUINFO"
        /*0018*/ 	.short	0x0002
        /*001a*/ 	.short	0x0064
        /*001c*/ 	.short	0x0082
	.zero		2


//--------------------- .nv.info                  --------------------------
	.section	.nv.info,"",@"SHT_CUDA_INFO"
	.align	4


	//----- nvinfo : EIATTR_REGCOUNT
	.align		4
        /*0000*/ 	.byte	0x04, 0x2f
        /*0002*/ 	.short	(.L_3 - .L_2)
	.align		4
.L_2:
        /*0004*/ 	.word	index@(_Z17ComputePhiMag_GPUPfS_S_i)
        /*0008*/ 	.word	0x0000000e


	//----- nvinfo : EIATTR_FRAME_SIZE
	.align		4
.L_3:
        /*000c*/ 	.byte	0x04, 0x11
        /*000e*/ 	.short	(.L_5 - .L_4)
	.align		4
.L_4:
        /*0010*/ 	.word	index@(_Z17ComputePhiMag_GPUPfS_S_i)
        /*0014*/ 	.word	0x00000000


	//----- nvinfo : EIATTR_REGCOUNT
	.align		4
.L_5:
        /*0018*/ 	.byte	0x04, 0x2f
        /*001a*/ 	.short	(.L_7 - .L_6)
	.align		4
.L_6:
        /*001c*/ 	.word	index@(_Z12computeQ_GPUiiPfS_S_S_S_)
        /*0020*/ 	.word	0x00000020


	//----- nvinfo : EIATTR_FRAME_SIZE
	.align		4
.L_7:
        /*0024*/ 	.byte	0x04, 0x11
        /*0026*/ 	.short	(.L_9 - .L_8)
	.align		4
.L_8:
        /*0028*/ 	.word	index@(_Z12computeQ_GPUiiPfS_S_S_S_)
        /*002c*/ 	.word	0x00000000


	//----- nvinfo : EIATTR_MIN_STACK_SIZE
	.align		4
.L_9:
        /*0030*/ 	.byte	0x04, 0x12
        /*0032*/ 	.short	(.L_11 - .L_10)
	.align		4
.L_10:
        /*0034*/ 	.word	index@(_Z12computeQ_GPUiiPfS_S_S_S_)
        /*0038*/ 	.word	0x00000000


	//----- nvinfo : EIATTR_MIN_STACK_SIZE
	.align		4
.L_11:
        /*003c*/ 	.byte	0x04, 0x12
        /*003e*/ 	.short	(.L_13 - .L_12)
	.align		4
.L_12:
        /*0040*/ 	.word	index@(_Z17ComputePhiMag_GPUPfS_S_i)
        /*0044*/ 	.word	0x00000000
.L_13:


//--------------------- .nv.compat                --------------------------
	.section	.nv.compat,"",@"SHT_CUDA_COMPAT_INFO"
	.align	4
        /*0000*/ 	.byte	0x02, 0x09, 0x00, 0x00, 0x02, 0x02, 0x01, 0x00, 0x02, 0x05, 0x05, 0x00, 0x03, 0x07, 0x01, 0x01
        /*0010*/ 	.byte	0x02, 0x03, 0x00, 0x00, 0x02, 0x06, 0x01, 0x00, 0x04, 0x0b, 0x08, 0x00, 0x01, 0x00, 0x00, 0x00
        /*0020*/ 	.byte	0x00, 0x00, 0x00, 0x00


//--------------------- .nv.info._Z12computeQ_GPUiiPfS_S_S_S_ --------------------------
	.section	.nv.info._Z12computeQ_GPUiiPfS_S_S_S_,"",@"SHT_CUDA_INFO"
	.sectionflags	@""
	.align	4


	//----- nvinfo : EIATTR_CUDA_API_VERSION
	.align		4
        /*0000*/ 	.byte	0x04, 0x37
        /*0002*/ 	.short	(.L_15 - .L_14)
.L_14:
        /*0004*/ 	.word	0x00000082


	//----- nvinfo : EIATTR_KPARAM_INFO
	.align		4
.L_15:
        /*0008*/ 	.byte	0x04, 0x17
        /*000a*/ 	.short	(.L_17 - .L_16)
.L_16:
        /*000c*/ 	.word	0x00000000
        /*0010*/ 	.short	0x0006
        /*0012*/ 	.short	0x0028
        /*0014*/ 	.byte	0x00, 0xf5, 0x21, 0x00


	//----- nvinfo : EIATTR_KPARAM_INFO
	.align		4
.L_17:
        /*0018*/ 	.byte	0x04, 0x17
        /*001a*/ 	.short	(.L_19 - .L_18)
.L_18:
        /*001c*/ 	.word	0x00000000
        /*0020*/ 	.short	0x0005
        /*0022*/ 	.short	0x0020
        /*0024*/ 	.byte	0x00, 0xf5, 0x21, 0x00


	//----- nvinfo : EIATTR_KPARAM_INFO
	.align		4
.L_19:
        /*0028*/ 	.byte	0x04, 0x17
        /*002a*/ 	.short	(.L_21 - .L_20)
.L_20:
        /*002c*/ 	.word	0x00000000
        /*0030*/ 	.short	0x0004
        /*0032*/ 	.short	0x0018
        /*0034*/ 	.byte	0x00, 0xf5, 0x21, 0x00


	//----- nvinfo : EIATTR_KPARAM_INFO
	.align		4
.L_21:
        /*0038*/ 	.byte	0x04, 0x17
        /*003a*/ 	.short	(.L_23 - .L_22)
.L_22:
        /*003c*/ 	.word	0x00000000
        /*0040*/ 	.short	0x0003
        /*0042*/ 	.short	0x0010
        /*0044*/ 	.byte	0x00, 0xf5, 0x21, 0x00


	//----- nvinfo : EIATTR_KPARAM_INFO
	.align		4
.L_23:
        /*0048*/ 	.byte	0x04, 0x17
        /*004a*/ 	.short	(.L_25 - .L_24)
.L_24:
        /*004c*/ 	.word	0x00000000
        /*0050*/ 	.short	0x0002
        /*0052*/ 	.short	0x0008
        /*0054*/ 	.byte	0x00, 0xf5, 0x21, 0x00


	//----- nvinfo : EIATTR_KPARAM_INFO
	.align		4
.L_25:
        /*0058*/ 	.byte	0x04, 0x17
        /*005a*/ 	.short	(.L_27 - .L_26)
.L_26:
        /*005c*/ 	.word	0x00000000
        /*0060*/ 	.short	0x0001
        /*0062*/ 	.short	0x0004
        /*0064*/ 	.byte	0x00, 0xf0, 0x11, 0x00


	//----- nvinfo : EIATTR_KPARAM_INFO
	.align		4
.L_27:
        /*0068*/ 	.byte	0x04, 0x17
        /*006a*/ 	.short	(.L_29 - .L_28)
.L_28:
        /*006c*/ 	.word	0x00000000
        /*0070*/ 	.short	0x0000
        /*0072*/ 	.short	0x0000
        /*0074*/ 	.byte	0x00, 0xf0, 0x11, 0x00


	//----- nvinfo : EIATTR_SPARSE_MMA_MASK
	.align		4
.L_29:
        /*0078*/ 	.byte	0x03, 0x50
        /*007a*/ 	.short	0x0000


	//----- nvinfo : EIATTR_MAXREG_COUNT
	.align		4
        /*007c*/ 	.byte	0x03, 0x1b
        /*007e*/ 	.short	0x00ff


	//----- nvinfo : EIATTR_MERCURY_ISA_VERSION
	.align		4
        /*0080*/ 	.byte	0x03, 0x5f
        /*0082*/ 	.short	0x0101


	//----- nvinfo : EIATTR_VRC_CTA_INIT_COUNT
	.align		4
        /*0084*/ 	.byte	0x02, 0x4a
	.zero		1
	.zero		1


	//----- nvinfo : EIATTR_EXIT_INSTR_OFFSETS
	.align		4
        /*0088*/ 	.byte	0x04, 0x1c
        /*008a*/ 	.short	(.L_31 - .L_30)


	//   ....[0]....
.L_30:
        /*008c*/ 	.word	0x00003070


	//----- nvinfo : EIATTR_CRS_STACK_SIZE
	.align		4
.L_31:
        /*0090*/ 	.byte	0x04, 0x1e
        /*0092*/ 	.short	(.L_33 - .L_32)
.L_32:
        /*0094*/ 	.word	0x00000000


	//----- nvinfo : EIATTR_CBANK_PARAM_SIZE
	.align		4
.L_33:
        /*0098*/ 	.byte	0x03, 0x19
        /*009a*/ 	.short	0x0030


	//----- nvinfo : EIATTR_PARAM_CBANK
	.align		4
        /*009c*/ 	.byte	0x04, 0x0a
        /*009e*/ 	.short	(.L_35 - .L_34)
	.align		4
.L_34:
        /*00a0*/ 	.word	index@(.nv.constant0._Z12computeQ_GPUiiPfS_S_S_S_)
        /*00a4*/ 	.short	0x0380
        /*00a6*/ 	.short	0x0030


	//----- nvinfo : EIATTR_SW_WAR
	.align		4
.L_35:
        /*00a8*/ 	.byte	0x04, 0x36
        /*00aa*/ 	.short	(.L_37 - .L_36)
.L_36:
        /*00ac*/ 	.word	0x00000008
.L_37:


//--------------------- .nv.info._Z17ComputePhiMag_GPUPfS_S_i --------------------------
	.section	.nv.info._Z17ComputePhiMag_GPUPfS_S_i,"",@"SHT_CUDA_INFO"
	.sectionflags	@""
	.align	4


	//----- nvinfo : EIATTR_CUDA_API_VERSION
	.align		4
        /*0000*/ 	.byte	0x04, 0x37
        /*0002*/ 	.short	(.L_39 - .L_38)
.L_38:
        /*0004*/ 	.word	0x00000082


	//----- nvinfo : EIATTR_KPARAM_INFO
	.align		4
.L_39:
        /*0008*/ 	.byte	0x04, 0x17
        /*000a*/ 	.short	(.L_41 - .L_40)
.L_40:
        /*000c*/ 	.word	0x00000000
        /*0010*/ 	.short	0x0003
        /*0012*/ 	.short	0x0018
        /*0014*/ 	.byte	0x00, 0xf0, 0x11, 0x00


	//----- nvinfo : EIATTR_KPARAM_INFO
	.align		4
.L_41:
        /*0018*/ 	.byte	0x04, 0x17
        /*001a*/ 	.short	(.L_43 - .L_42)
.L_42:
        /*001c*/ 	.word	0x00000000
        /*0020*/ 	.short	0x0002
        /*0022*/ 	.short	0x0010
        /*0024*/ 	.byte	0x00, 0xf5, 0x21, 0x00


	//----- nvinfo : EIATTR_KPARAM_INFO
	.align		4
.L_43:
        /*0028*/ 	.byte	0x04, 0x17
        /*002a*/ 	.short	(.L_45 - .L_44)
.L_44:
        /*002c*/ 	.word	0x00000000
        /*0030*/ 	.short	0x0001
        /*0032*/ 	.short	0x0008
        /*0034*/ 	.byte	0x00, 0xf5, 0x21, 0x00


	//----- nvinfo : EIATTR_KPARAM_INFO
	.align		4
.L_45:
        /*0038*/ 	.byte	0x04, 0x17
        /*003a*/ 	.short	(.L_47 - .L_46)
.L_46:
        /*003c*/ 	.word	0x00000000
        /*0040*/ 	.short	0x0000
        /*0042*/ 	.short	0x0000
        /*0044*/ 	.byte	0x00, 0xf5, 0x21, 0x00


	//----- nvinfo : EIATTR_SPARSE_MMA_MASK
	.align		4
.L_47:
        /*0048*/ 	.byte	0x03, 0x50
        /*004a*/ 	.short	0x0000


	//----- nvinfo : EIATTR_MAXREG_COUNT
	.align		4
        /*004c*/ 	.byte	0x03, 0x1b
        /*004e*/ 	.short	0x00ff


	//----- nvinfo : EIATTR_MERCURY_ISA_VERSION
	.align		4
        /*0050*/ 	.byte	0x03, 0x5f
        /*0052*/ 	.short	0x0101


	//----- nvinfo : EIATTR_VRC_CTA_INIT_COUNT
	.align		4
        /*0054*/ 	.byte	0x02, 0x4a
	.zero		1
	.zero		1


	//----- nvinfo : EIATTR_EXIT_INSTR_OFFSETS
	.align		4
        /*0058*/ 	.byte	0x04, 0x1c
        /*005a*/ 	.short	(.L_49 - .L_48)


	//   ....[0]....
.L_48:
        /*005c*/ 	.word	0x00000060


	//   ....[1]....
        /*0060*/ 	.word	0x00000130


	//----- nvinfo : EIATTR_CBANK_PARAM_SIZE
	.align		4
.L_49:
        /*0064*/ 	.byte	0x03, 0x19
        /*0066*/ 	.short	0x001c


	//----- nvinfo : EIATTR_PARAM_CBANK
	.align		4
        /*0068*/ 	.byte	0x04, 0x0a
        /*006a*/ 	.short	(.L_51 - .L_50)
	.align		4
.L_50:
        /*006c*/ 	.word	index@(.nv.constant0._Z17ComputePhiMag_GPUPfS_S_i)
        /*0070*/ 	.short	0x0380
        /*0072*/ 	.short	0x001c


	//----- nvinfo : EIATTR_SW_WAR
	.align		4
.L_51:
        /*0074*/ 	.byte	0x04, 0x36
        /*0076*/ 	.short	(.L_53 - .L_52)
.L_52:
        /*0078*/ 	.word	0x00000008
.L_53:


//--------------------- .nv.callgraph             --------------------------
	.section	.nv.callgraph,"",@"SHT_CUDA_CALLGRAPH"
	.align	4
	.sectionentsize	8
	.align		4
        /*0000*/ 	.word	0x00000000
	.align		4
        /*0004*/ 	.word	0xffffffff
	.align		4
        /*0008*/ 	.word	0x00000000
	.align		4
        /*000c*/ 	.word	0xfffffffe
	.align		4
        /*0010*/ 	.word	0x00000000
	.align		4
        /*0014*/ 	.word	0xfffffffd
	.align		4
        /*0018*/ 	.word	0x00000000
	.align		4
        /*001c*/ 	.word	0xfffffffc


//--------------------- .nv.constant3             --------------------------
	.section	.nv.constant3,"a",@progbits
	.align	4
.nv.constant3:
	.type		kVal,@object
	.size		kVal,(.L_0 - kVal)
kVal:
	.zero		16384
.L_0:


//--------------------- .nv.constant4             --------------------------
	.section	.nv.constant4,"a",@progbits
	.align	8
	.align		8
.nv.constant4:
        /*0000*/ 	.dword	__cudart_i2opi_f


//--------------------- .text._Z12computeQ_GPUiiPfS_S_S_S_ --------------------------
	.section	.text._Z12computeQ_GPUiiPfS_S_S_S_,"ax",@progbits
	.align	128
        .global         _Z12computeQ_GPUiiPfS_S_S_S_
        .type           _Z12computeQ_GPUiiPfS_S_S_S_,@function
        .size           _Z12computeQ_GPUiiPfS_S_S_S_,(.L_x_35 - _Z12computeQ_GPUiiPfS_S_S_S_)
        .other          _Z12computeQ_GPUiiPfS_S_S_S_,@"STO_CUDA_ENTRY STV_DEFAULT"
_Z12computeQ_GPUiiPfS_S_S_S_:
.text._Z12computeQ_GPUiiPfS_S_S_S_:
[----:B------:R-:W-:Y:S01]  /*0000*/  LDC R1, c[0x0][0x37c] ;  /* 0x0000df00ff017b82 */ /* 0x000fe20000000800 */
[----:B------:R-:W0:Y:S07]  /*0010*/  S2R R9, SR_CTAID.X ;  /* 0x0000000000097919 */ /* 0x000e2e0000002500 */
[----:B------:R-:W1:Y:S01]  /*0020*/  LDC.64 R2, c[0x0][0x388] ;  /* 0x0000e200ff027b82 */ /* 0x000e620000000a00 */
[----:B------:R-:W2:Y:S01]  /*0030*/  LDCU.64 UR14, c[0x0][0x358] ;  /* 0x00006b00ff0e77ac */ /* 0x000ea20008000a00 */
[----:B------:R-:W0:Y:S01]  /*0040*/  S2R R0, SR_TID.X ;  /* 0x0000000000007919 */ /* 0x000e220000002100 */
[----:B------:R-:W3:Y:S05]  /*0050*/  LDCU UR10, c[0x0][0x380] ;  /* 0x00007000ff0a77ac */ /* 0x000eea0008000800 */
[----:B------:R-:W4:Y:S08]  /*0060*/  LDC.64 R4, c[0x0][0x390] ;  /* 0x0000e400ff047b82 */ /* 0x000f300000000a00 */
[----:B------:R-:W5:Y:S08]  /*0070*/  LDC.64 R6, c[0x0][0x398] ;  /* 0x0000e600ff067b82 */ /* 0x000f700000000a00 */
[----:B------:R-:W3:Y:S08]  /*0080*/  LDC.64 R14, c[0x0][0x3a0] ;  /* 0x0000e800ff0e7b82 */ /* 0x000ef00000000a00 */
[----:B------:R-:W3:Y:S01]  /*0090*/  LDC.64 R16, c[0x0][0x3a8] ;  /* 0x0000ea00ff107b82 */ /* 0x000ee20000000a00 */
[----:B0-----:R-:W-:-:S04]  /*00a0*/  IMAD R9, R9, 0x100, R0 ;  /* 0x0000010009097824 */ /* 0x001fc800078e0200 */
[----:B-1----:R-:W-:-:S04]  /*00b0*/  IMAD.WIDE R2, R9, 0x4, R2 ;  /* 0x0000000409027825 */ /* 0x002fc800078e0202 */
[C---:B----4-:R-:W-:Y:S01]  /*00c0*/  IMAD.WIDE R4, R9.reuse, 0x4, R4 ;  /* 0x0000000409047825 */ /* 0x050fe200078e0204 */
[----:B--2---:R-:W2:Y:S03]  /*00d0*/  LDG.E R8, desc[UR14][R2.64] ;  /* 0x0000000e02087981 */ /* 0x004ea6000c1e1900 */
[----:B-----5:R-:W-:-:S04]  /*00e0*/  IMAD.WIDE R6, R9, 0x4, R6 ;  /* 0x0000000409067825 */ /* 0x020fc800078e0206 */
[C---:B---3--:R-:W-:Y:S01]  /*00f0*/  IMAD.WIDE R14, R9.reuse, 0x4, R14 ;  /* 0x00000004090e7825 */ /* 0x048fe200078e020e */
[----:B------:R-:W2:Y:S03]  /*0100*/  LDG.E R10, desc[UR14][R6.64] ;  /* 0x0000000e060a7981 */ /* 0x000ea6000c1e1900 */
[----:B------:R-:W-:Y:S01]  /*0110*/  IMAD.WIDE R16, R9, 0x4, R16 ;  /* 0x0000000409107825 */ /* 0x000fe200078e0210 */
[----:B------:R-:W2:Y:S04]  /*0120*/  LDG.E R11, desc[UR14][R14.64] ;  /* 0x0000000e0e0b7981 */ /* 0x000ea8000c1e1900 */
[----:B------:R-:W2:Y:S04]  /*0130*/  LDG.E R9, desc[UR14][R4.64] ;  /* 0x0000000e04097981 */ /* 0x000ea8000c1e1900 */
[----:B------:R-:W3:Y:S01]  /*0140*/  LDG.E R19, desc[UR14][R16.64] ;  /* 0x0000000e10137981 */ /* 0x000ee2000c1e1900 */
[----:B------:R-:W0:Y:S01]  /*0150*/  S2UR UR6, SR_CgaCtaId ;  /* 0x00000000000679c3 */ /* 0x000e220000008800 */
[----:B------:R-:W-:-:S02]  /*0160*/  UMOV UR4, 0x400 ;  /* 0x0000040000047882 */ /* 0x000fc40000000000 */
[----:B0-----:R-:W-:Y:S02]  /*0170*/  ULEA UR6, UR6, UR4, 0x18 ;  /* 0x0000000406067291 */ /* 0x001fe4000f8ec0ff */
[----:B------:R-:W-:-:S04]  /*0180*/  ULOP3.LUT UR4, UR10, 0x1, URZ, 0xc0, !UPT ;  /* 0x000000010a047892 */ /* 0x000fc8000f8ec0ff */
[----:B------:R-:W-:Y:S01]  /*0190*/  UISETP.NE.U32.AND UP0, UPT, UR4, 0x1, UPT ;  /* 0x000000010400788c */ /* 0x000fe2000bf05070 */
[----:B------:R-:W0:Y:S02]  /*01a0*/  LDCU UR7, c[0x0][0x384] ;  /* 0x00007080ff0777ac */ /* 0x000e240008000800 */
[----:B------:R-:W-:Y:S01]  /*01b0*/  UMOV UR4, URZ ;  /* 0x000000ff00047c82 */ /* 0x000fe20008000000 */
[----:B--2---:R1:W-:Y:S04]  /*01c0*/  STS.128 [UR6], R8 ;  /* 0x00000008ff007988 */ /* 0x0043e80008000c06 */
[----:B---3--:R1:W-:Y:S01]  /*01d0*/  STS [UR6+0x10], R19 ;  /* 0x00001013ff007988 */ /* 0x0083e20008000806 */
[----:B0-----:R-:W-:Y:S05]  /*01e0*/  BRA.U UP0, `(.L_x_0) ;  /* 0x0000000d00ec7547 */ /* 0x001fea000b800000 */
[----:B------:R-:W0:Y:S01]  /*01f0*/  LDCU.64 UR4, c[0x3][URZ] ;  /* 0x00c00000ff0477ac */ /* 0x000e220008000a00 */
[----:B------:R-:W-:Y:S01]  /*0200*/  BSSY.RECONVERGENT B0, `(.L_x_1) ;  /* 0x0000071000007945 */ /* 0x000fe20003800200 */
[----:B------:R-:W2:Y:S01]  /*0210*/  LDCU UR7, c[0x3][0x8] ;  /* 0x00c00100ff0777ac */ /* 0x000ea20008000800 */
[----:B0-----:R-:W-:-:S04]  /*0220*/  FMUL R3, R9, UR5 ;  /* 0x0000000509037c20 */ /* 0x001fc80008400000 */
[----:B------:R-:W-:-:S04]  /*0230*/  FFMA R3, R8, UR4, R3 ;  /* 0x0000000408037c23 */ /* 0x000fc80008000003 */
[----:B--2---:R-:W-:-:S04]  /*0240*/  FFMA R0, R10, UR7, R3 ;  /* 0x000000070a007c23 */ /* 0x004fc80008000003 */
[----:B------:R-:W-:-:S04]  /*0250*/  FMUL R0, R0, 6.2831854820251464844 ;  /* 0x40c90fdb00007820 */ /* 0x000fc80000400000 */
[C---:B------:R-:W-:Y:S01]  /*0260*/  FMUL R5, R0.reuse, 0.63661974668502807617 ;  /* 0x3f22f98300057820 */ /* 0x040fe20000400000 */
[----:B------:R-:W-:-:S05]  /*0270*/  FSETP.GE.AND P0, PT, |R0|, 105615, PT ;  /* 0x47ce47800000780b */ /* 0x000fca0003f06200 */
[----:B------:R-:W0:Y:S02]  /*0280*/  F2I.NTZ R5, R5 ;  /* 0x0000000500057305 */ /* 0x000e240000203100 */
[----:B0-----:R-:W-:Y:S01]  /*0290*/  I2FP.F32.S32 R3, R5 ;  /* 0x0000000500037245 */ /* 0x001fe20000201400 */
[----:B------:R-:W-:-:S04]  /*02a0*/  IMAD.MOV.U32 R12, RZ, RZ, R5 ;  /* 0x000000ffff0c7224 */ /* 0x000fc800078e0005 */
[----:B------:R-:W-:-:S04]  /*02b0*/  FFMA R2, R3, -1.5707962512969970703, R0 ;  /* 0xbfc90fda03027823 */ /* 0x000fc80000000000 */
[----:B------:R-:W-:-:S04]  /*02c0*/  FFMA R2, R3, -7.5497894158615963534e-08, R2 ;  /* 0xb3a2216803027823 */ /* 0x000fc80000000002 */
[----:B------:R-:W-:Y:S01]  /*02d0*/  FFMA R4, R3, -5.3903029534742383927e-15, R2 ;  /* 0xa7c234c503047823 */ /* 0x000fe20000000002 */
[----:B------:R-:W-:-:S03]  /*02e0*/  P2R R2, PR, RZ, 0x1 ;  /* 0x00000001ff027803 */ /* 0x000fc60000000000 */
[----:B------:R-:W-:Y:S01]  /*02f0*/  IMAD.MOV.U32 R18, RZ, RZ, R4 ;  /* 0x000000ffff127224 */ /* 0x000fe200078e0004 */
[----:B------:R-:W-:Y:S06]  /*0300*/  @!P0 BRA `(.L_x_2) ;  /* 0x0000000400808947 */ /* 0x000fec0003800000 */
[----:B------:R-:W-:-:S13]  /*0310*/  FSETP.NEU.AND P0, PT, |R0|, +INF , PT ;  /* 0x7f8000000000780b */ /* 0x000fda0003f0d200 */
[----:B------:R-:W-:Y:S01]  /*0320*/  @!P0 FMUL R18, RZ, R0 ;  /* 0x00000000ff128220 */ /* 0x000fe20000400000 */
[----:B------:R-:W-:Y:S01]  /*0330*/  @!P0 IMAD.MOV.U32 R5, RZ, RZ, RZ ;  /* 0x000000ffff058224 */ /* 0x000fe200078e00ff */
[----:B------:R-:W-:Y:S06]  /*0340*/  @!P0 BRA `(.L_x_2) ;  /* 0x0000000400708947 */ /* 0x000fec0003800000 */
[----:B------:R-:W-:Y:S01]  /*0350*/  IMAD.SHL.U32 R2, R0, 0x100, RZ ;  /* 0x0000010000027824 */ /* 0x000fe200078e00ff */
[----:B------:R-:W0:Y:S01]  /*0360*/  LDCU.64 UR8, c[0x4][URZ] ;  /* 0x01000000ff0877ac */ /* 0x000e220008000a00 */
[----:B------:R-:W-:Y:S02]  /*0370*/  IMAD.MOV.U32 R5, RZ, RZ, RZ ;  /* 0x000000ffff057224 */ /* 0x000fe400078e00ff */
[----:B------:R-:W-:Y:S01]  /*0380*/  IMAD.MOV.U32 R25, RZ, RZ, RZ ;  /* 0x000000ffff197224 */ /* 0x000fe200078e00ff */
[----:B------:R-:W-:Y:S01]  /*0390*/  LOP3.LUT R18, R2, 0x80000000, RZ, 0xfc, !PT ;  /* 0x8000000002127812 */ /* 0x000fe200078efcff */
[----:B------:R-:W-:Y:S01]  /*03a0*/  UMOV UR5, URZ ;  /* 0x000000ff00057c82 */ /* 0x000fe20008000000 */
[----:B------:R-:W-:-:S05]  /*03b0*/  UMOV UR4, URZ ;  /* 0x000000ff00047c82 */ /* 0x000fca0008000000 */
.L_x_3:
[----:B0-----:R-:W-:Y:S01]  /*03c0*/  IMAD.U32 R3, RZ, RZ, UR9 ;  /* 0x00000009ff037e24 */ /* 0x001fe2000f8e00ff */
[----:B------:R-:W-:-:S05]  /*03d0*/  MOV R2, UR8 ;  /* 0x0000000800027c02 */ /* 0x000fca0008000f00 */
[----:B------:R-:W2:Y:S01]  /*03e0*/  LDG.E.CONSTANT R3, desc[UR14][R2.64] ;  /* 0x0000000e02037981 */ /* 0x000ea2000c1e9900 */
[----:B------:R-:W-:Y:S01]  /*03f0*/  UIADD3 UR4, UPT, UPT, UR4, 0x1, URZ ;  /* 0x0000000104047890 */ /* 0x000fe2000fffe0ff */
[C---:B------:R-:W-:Y:S01]  /*0400*/  ISETP.EQ.AND P0, PT, R25.reuse, RZ, PT ;  /* 0x000000ff1900720c */ /* 0x040fe20003f02270 */
[----:B------:R-:W-:Y:S01]  /*0410*/  UIADD3 UR8, UP1, UPT, UR8, 0x4, URZ ;  /* 0x0000000408087890 */ /* 0x000fe2000ff3e0ff */
[C---:B------:R-:W-:Y:S01]  /*0420*/  ISETP.EQ.AND P1, PT, R25.reuse, 0x4, PT ;  /* 0x000000041900780c */ /* 0x040fe20003f22270 */
[----:B------:R-:W-:Y:S01]  /*0430*/  UISETP.NE.AND UP0, UPT, UR4, 0x6, UPT ;  /* 0x000000060400788c */ /* 0x000fe2000bf05270 */
[C---:B------:R-:W-:Y:S01]  /*0440*/  ISETP.EQ.AND P3, PT, R25.reuse, 0xc, PT ;  /* 0x0000000c1900780c */ /* 0x040fe20003f62270 */
[----:B------:R-:W-:Y:S01]  /*0450*/  UIADD3.X UR9, UPT, UPT, URZ, UR9, URZ, UP1, !UPT ;  /* 0x00000009ff097290 */ /* 0x000fe20008ffe4ff */
[C---:B------:R-:W-:Y:S02]  /*0460*/  ISETP.EQ.AND P4, PT, R25.reuse, 0x10, PT ;  /* 0x000000101900780c */ /* 0x040fe40003f82270 */
[----:B------:R-:W-:Y:S01]  /*0470*/  ISETP.EQ.AND P5, PT, R25, 0x14, PT ;  /* 0x000000141900780c */ /* 0x000fe20003fa2270 */
[----:B--2---:R-:W-:-:S03]  /*0480*/  IMAD.WIDE.U32 R6, R3, R18, RZ ;  /* 0x0000001203067225 */ /* 0x004fc600078e00ff */
[----:B------:R-:W-:-:S04]  /*0490*/  IADD3 R6, P2, PT, R6, R5, RZ ;  /* 0x0000000506067210 */ /* 0x000fc80007f5e0ff */
[----:B------:R-:W-:Y:S01]  /*04a0*/  IADD3.X R5, PT, PT, R7, UR5, RZ, P2, !PT ;  /* 0x0000000507057c10 */ /* 0x000fe200097fe4ff */
[--C-:B------:R-:W-:Y:S01]  /*04b0*/  @P0 IMAD.MOV.U32 R24, RZ, RZ, R6.reuse ;  /* 0x000000ffff180224 */ /* 0x100fe200078e0006 */
[C---:B------:R-:W-:Y:S01]  /*04c0*/  ISETP.EQ.AND P2, PT, R25.reuse, 0x8, PT ;  /* 0x000000081900780c */ /* 0x040fe20003f42270 */
[--C-:B------:R-:W-:Y:S01]  /*04d0*/  @P1 IMAD.MOV.U32 R23, RZ, RZ, R6.reuse ;  /* 0x000000ffff171224 */ /* 0x100fe200078e0006 */
[----:B------:R-:W-:Y:S01]  /*04e0*/  IADD3 R25, PT, PT, R25, 0x4, RZ ;  /* 0x0000000419197810 */ /* 0x000fe20007ffe0ff */
[--C-:B------:R-:W-:Y:S02]  /*04f0*/  @P3 IMAD.MOV.U32 R21, RZ, RZ, R6.reuse ;  /* 0x000000ffff153224 */ /* 0x100fe400078e0006 */
[--C-:B------:R-:W-:Y:S02]  /*0500*/  @P4 IMAD.MOV.U32 R20, RZ, RZ, R6.reuse ;  /* 0x000000ffff144224 */ /* 0x100fe400078e0006 */
[----:B------:R-:W-:-:S06]  /*0510*/  @P5 IMAD.MOV.U32 R13, RZ, RZ, R6 ;  /* 0x000000ffff0d5224 */ /* 0x000fcc00078e0006 */
[----:B------:R-:W-:Y:S01]  /*0520*/  @P2 IMAD.MOV.U32 R22, RZ, RZ, R6 ;  /* 0x000000ffff162224 */ /* 0x000fe200078e0006 */
[----:B------:R-:W-:Y:S06]  /*0530*/  BRA.U UP0, `(.L_x_3) ;  /* 0xfffffffd00a07547 */ /* 0x000fec000b83ffff */
[----:B------:R-:W-:Y:S01]  /*0540*/  SHF.R.U32.HI R2, RZ, 0x17, R0 ;  /* 0x00000017ff027819 */ /* 0x000fe20000011600 */
[----:B------:R-:W-:Y:S03]  /*0550*/  BSSY.RECONVERGENT B1, `(.L_x_4) ;  /* 0x0000029000017945 */ /* 0x000fe60003800200 */
[C---:B------:R-:W-:Y:S02]  /*0560*/  LOP3.LUT R3, R2.reuse, 0xe0, RZ, 0xc0, !PT ;  /* 0x000000e002037812 */ /* 0x040fe400078ec0ff */
[----:B------:R-:W-:-:S03]  /*0570*/  LOP3.LUT P6, RZ, R2, 0x1f, RZ, 0xc0, !PT ;  /* 0x0000001f02ff7812 */ /* 0x000fc600078cc0ff */
[----:B------:R-:W-:-:S05]  /*0580*/  VIADD R3, R3, 0xffffff80 ;  /* 0xffffff8003037836 */ /* 0x000fca0000000000 */
[----:B------:R-:W-:-:S05]  /*0590*/  SHF.R.U32.HI R3, RZ, 0x5, R3 ;  /* 0x00000005ff037819 */ /* 0x000fca0000011603 */
[----:B------:R-:W-:-:S05]  /*05a0*/  IMAD.U32 R25, R3, -0x4, RZ ;  /* 0xfffffffc03197824 */ /* 0x000fca00078e00ff */
[C---:B------:R-:W-:Y:S02]  /*05b0*/  ISETP.EQ.AND P3, PT, R25.reuse, -0x18, PT ;  /* 0xffffffe81900780c */ /* 0x040fe40003f62270 */
[C---:B------:R-:W-:Y:S02]  /*05c0*/  ISETP.EQ.AND P4, PT, R25.reuse, -0x14, PT ;  /* 0xffffffec1900780c */ /* 0x040fe40003f82270 */
[C---:B------:R-:W-:Y:S02]  /*05d0*/  ISETP.EQ.AND P0, PT, R25.reuse, -0x10, PT ;  /* 0xfffffff01900780c */ /* 0x040fe40003f02270 */
[C---:B------:R-:W-:Y:S02]  /*05e0*/  ISETP.EQ.AND P1, PT, R25.reuse, -0xc, PT ;  /* 0xfffffff41900780c */ /* 0x040fe40003f22270 */
[C---:B------:R-:W-:Y:S02]  /*05f0*/  ISETP.EQ.AND P2, PT, R25.reuse, -0x8, PT ;  /* 0xfffffff81900780c */ /* 0x040fe40003f42270 */
[----:B------:R-:W-:-:S03]  /*0600*/  ISETP.EQ.AND P5, PT, R25, 0x4, PT ;  /* 0x000000041900780c */ /* 0x000fc60003fa2270 */
[--C-:B------:R-:W-:Y:S01]  /*0610*/  @P3 IMAD.MOV.U32 R18, RZ, RZ, R24.reuse ;  /* 0x000000ffff123224 */ /* 0x100fe200078e0018 */
[C---:B------:R-:W-:Y:S01]  /*0620*/  ISETP.EQ.AND P3, PT, R25.reuse, -0x4, PT ;  /* 0xfffffffc1900780c */ /* 0x040fe20003f62270 */
[----:B------:R-:W-:Y:S02]  /*0630*/  @P4 IMAD.MOV.U32 R3, RZ, RZ, R24 ;  /* 0x000000ffff034224 */ /* 0x000fe400078e0018 */
[--C-:B------:R-:W-:Y:S01]  /*0640*/  @P4 IMAD.MOV.U32 R18, RZ, RZ, R23.reuse ;  /* 0x000000ffff124224 */ /* 0x100fe200078e0017 */
[----:B------:R-:W-:Y:S01]  /*0650*/  ISETP.EQ.AND P4, PT, R25, RZ, PT ;  /* 0x000000ff1900720c */ /* 0x000fe20003f82270 */
[----:B------:R-:W-:Y:S01]  /*0660*/  @P0 IMAD.MOV.U32 R3, RZ, RZ, R23 ;  /* 0x000000ffff030224 */ /* 0x000fe200078e0017 */
[----:B------:R-:W-:Y:S01]  /*0670*/  @P1 MOV R3, R22 ;  /* 0x0000001600031202 */ /* 0x000fe20000000f00 */
[----:B------:R-:W-:Y:S02]  /*0680*/  @P2 IMAD.MOV.U32 R3, RZ, RZ, R21 ;  /* 0x000000ffff032224 */ /* 0x000fe400078e0015 */
[----:B------:R-:W-:-:S02]  /*0690*/  @P0 IMAD.MOV.U32 R18, RZ, RZ, R22 ;  /* 0x000000ffff120224 */ /* 0x000fc400078e0016 */
[----:B------:R-:W-:Y:S02]  /*06a0*/  @P1 IMAD.MOV.U32 R18, RZ, RZ, R21 ;  /* 0x000000ffff121224 */ /* 0x000fe400078e0015 */
[--C-:B------:R-:W-:Y:S02]  /*06b0*/  @P3 IMAD.MOV.U32 R3, RZ, RZ, R20.reuse ;  /* 0x000000ffff033224 */ /* 0x100fe400078e0014 */
[----:B------:R-:W-:Y:S02]  /*06c0*/  @P2 IMAD.MOV.U32 R18, RZ, RZ, R20 ;  /* 0x000000ffff122224 */ /* 0x000fe400078e0014 */
[--C-:B------:R-:W-:Y:S01]  /*06d0*/  @P4 IMAD.MOV.U32 R3, RZ, RZ, R13.reuse ;  /* 0x000000ffff034224 */ /* 0x100fe200078e000d */
[----:B------:R-:W-:Y:S01]  /*06e0*/  @P5 MOV R3, R5 ;  /* 0x0000000500035202 */ /* 0x000fe20000000f00 */
[----:B------:R-:W-:Y:S02]  /*06f0*/  @P3 IMAD.MOV.U32 R18, RZ, RZ, R13 ;  /* 0x000000ffff123224 */ /* 0x000fe400078e000d */
[----:B------:R-:W-:-:S02]  /*0700*/  @P4 IMAD.MOV.U32 R18, RZ, RZ, R5 ;  /* 0x000000ffff124224 */ /* 0x000fc400078e0005 */
[----:B------:R-:W-:Y:S01]  /*0710*/  IMAD.MOV.U32 R6, RZ, RZ, R3 ;  /* 0x000000ffff067224 */ /* 0x000fe200078e0003 */
[----:B------:R-:W-:Y:S06]  /*0720*/  @!P6 BRA `(.L_x_5) ;  /* 0x00000000002ce947 */ /* 0x000fec0003800000 */
[----:B------:R-:W-:Y:S01]  /*0730*/  @P0 IMAD.MOV.U32 R7, RZ, RZ, R24 ;  /* 0x000000ffff070224 */ /* 0x000fe200078e0018 */
[----:B------:R-:W-:Y:S01]  /*0740*/  ISETP.EQ.AND P0, PT, R25, 0x8, PT ;  /* 0x000000081900780c */ /* 0x000fe20003f02270 */
[----:B------:R-:W-:Y:S01]  /*0750*/  @P1 IMAD.MOV.U32 R7, RZ, RZ, R23 ;  /* 0x000000ffff071224 */ /* 0x000fe200078e0017 */
[----:B------:R-:W-:Y:S01]  /*0760*/  LOP3.LUT R3, R2, 0x1f, RZ, 0xc0, !PT ;  /* 0x0000001f02037812 */ /* 0x000fe200078ec0ff */
[----:B------:R-:W-:Y:S02]  /*0770*/  @P2 IMAD.MOV.U32 R7, RZ, RZ, R22 ;  /* 0x000000ffff072224 */ /* 0x000fe400078e0016 */
[----:B------:R-:W-:Y:S01]  /*0780*/  @P3 IMAD.MOV.U32 R7, RZ, RZ, R21 ;  /* 0x000000ffff073224 */ /* 0x000fe200078e0015 */
[----:B------:R-:W-:Y:S01]  /*0790*/  SHF.L.W.U32.HI R18, R6, R3, R18 ;  /* 0x0000000306127219 */ /* 0x000fe20000010e12 */
[----:B------:R-:W-:Y:S01]  /*07a0*/  @P4 IMAD.MOV.U32 R7, RZ, RZ, R20 ;  /* 0x000000ffff074224 */ /* 0x000fe200078e0014 */
[----:B------:R-:W-:-:S05]  /*07b0*/  @P5 MOV R7, R13 ;  /* 0x0000000d00075202 */ /* 0x000fca0000000f00 */
[----:B------:R-:W-:-:S05]  /*07c0*/  @P0 IMAD.MOV.U32 R7, RZ, RZ, R5 ;  /* 0x000000ffff070224 */ /* 0x000fca00078e0005 */
[----:B------:R-:W-:-:S07]  /*07d0*/  SHF.L.W.U32.HI R6, R7, R3, R6 ;  /* 0x0000000307067219 */ /* 0x000fce0000010e06 */
.L_x_5:
[----:B------:R-:W-:Y:S05]  /*07e0*/  BSYNC.RECONVERGENT B1 ;  /* 0x0000000000017941 */ /* 0x000fea0003800200 */
.L_x_4:
[C---:B------:R-:W-:Y:S01]  /*07f0*/  SHF.L.W.U32.HI R5, R6.reuse, 0x2, R18 ;  /* 0x0000000206057819 */ /* 0x040fe20000010e12 */
[----:B------:R-:W-:Y:S01]  /*0800*/  IMAD.SHL.U32 R2, R6, 0x4, RZ ;  /* 0x0000000406027824 */ /* 0x000fe200078e00ff */
[----:B------:R-:W-:Y:S01]  /*0810*/  UMOV UR4, 0x54442d19 ;  /* 0x54442d1900047882 */ /* 0x000fe20000000000 */
[----:B------:R-:W-:Y:S01]  /*0820*/  UMOV UR5, 0x3bf921fb ;  /* 0x3bf921fb00057882 */ /* 0x000fe20000000000 */
[----:B------:R-:W-:Y:S02]  /*0830*/  SHF.R.S32.HI R3, RZ, 0x1f, R5 ;  /* 0x0000001fff037819 */ /* 0x000fe40000011405 */
[----:B------:R-:W-:Y:S02]  /*0840*/  ISETP.GE.AND P0, PT, R0, RZ, PT ;  /* 0x000000ff0000720c */ /* 0x000fe40003f06270 */
[C---:B------:R-:W-:Y:S02]  /*0850*/  LOP3.LUT R2, R3.reuse, R2, RZ, 0x3c, !PT ;  /* 0x0000000203027212 */ /* 0x040fe400078e3cff */
[----:B------:R-:W-:-:S02]  /*0860*/  LOP3.LUT R3, R3, R5, RZ, 0x3c, !PT ;  /* 0x0000000503037212 */ /* 0x000fc400078e3cff */
[----:B------:R-:W-:Y:S02]  /*0870*/  SHF.R.U32.HI R18, RZ, 0x1e, R18 ;  /* 0x0000001eff127819 */ /* 0x000fe40000011612 */
[C---:B------:R-:W-:Y:S02]  /*0880*/  LOP3.LUT R25, R5.reuse, R0, RZ, 0x3c, !PT ;  /* 0x0000000005197212 */ /* 0x040fe400078e3cff */
[----:B------:R-:W0:Y:S01]  /*0890*/  I2F.F64.S64 R2, R2 ;  /* 0x0000000200027312 */ /* 0x000e220000301c00 */
[----:B------:R-:W-:Y:S02]  /*08a0*/  LEA.HI R5, R5, R18, RZ, 0x1 ;  /* 0x0000001205057211 */ /* 0x000fe400078f08ff */
[----:B------:R-:W-:-:S03]  /*08b0*/  ISETP.GE.AND P1, PT, R25, RZ, PT ;  /* 0x000000ff1900720c */ /* 0x000fc60003f26270 */
[----:B------:R-:W-:-:S04]  /*08c0*/  IMAD.MOV R18, RZ, RZ, -R5 ;  /* 0x000000ffff127224 */ /* 0x000fc800078e0a05 */
[----:B------:R-:W-:Y:S01]  /*08d0*/  @!P0 IMAD.MOV.U32 R5, RZ, RZ, R18 ;  /* 0x000000ffff058224 */ /* 0x000fe200078e0012 */
[----:B0-----:R-:W-:-:S10]  /*08e0*/  DMUL R6, R2, UR4 ;  /* 0x0000000402067c28 */ /* 0x001fd40008000000 */
[----:B------:R-:W0:Y:S02]  /*08f0*/  F2F.F32.F64 R6, R6 ;  /* 0x0000000600067310 */ /* 0x000e240000301000 */
[----:B0-----:R-:W-:-:S07]  /*0900*/  FSEL R18, -R6, R6, !P1 ;  /* 0x0000000606127208 */ /* 0x001fce0004800100 */
.L_x_2:
[----:B------:R-:W-:Y:S05]  /*0910*/  BSYNC.RECONVERGENT B0 ;  /* 0x0000000000007941 */ /* 0x000fea0003800200 */
.L_x_1:
[----:B------:R-:W-:Y:S02]  /*0920*/  IMAD.MOV.U32 R3, RZ, RZ, 0x37cbac00 ;  /* 0x37cbac00ff037424 */ /* 0x000fe400078e00ff */
[----:B------:R-:W-:Y:S01]  /*0930*/  FMUL R6, R18, R18 ;  /* 0x0000001212067220 */ /* 0x000fe20000400000 */
[C---:B------:R-:W-:Y:S01]  /*0940*/  LOP3.LUT R2, R5.reuse, 0x1, RZ, 0xc0, !PT ;  /* 0x0000000105027812 */ /* 0x040fe200078ec0ff */
[----:B------:R-:W1:Y:S01]  /*0950*/  LDCU UR5, c[0x3][0xc] ;  /* 0x00c00180ff0577ac */ /* 0x000e620008000800 */
[----:B------:R-:W-:Y:S01]  /*0960*/  IADD3 R25, PT, PT, R5, 0x1, RZ ;  /* 0x0000000105197810 */ /* 0x000fe20007ffe0ff */
[----:B------:R-:W-:Y:S01]  /*0970*/  FFMA R3, R6, R3, -0.0013887860113754868507 ;  /* 0xbab607ed06037423 */ /* 0x000fe20000000003 */
[----:B------:R-:W-:Y:S01]  /*0980*/  ISETP.NE.U32.AND P0, PT, R2, 0x1, PT ;  /* 0x000000010200780c */ /* 0x000fe20003f05070 */
[----:B------:R-:W-:Y:S01]  /*0990*/  IMAD.MOV.U32 R2, RZ, RZ, 0x3c0885e4 ;  /* 0x3c0885e4ff027424 */ /* 0x000fe200078e00ff */
[----:B------:R-:W-:Y:S01]  /*09a0*/  LOP3.LUT P1, RZ, R25, 0x2, RZ, 0xc0, !PT ;  /* 0x0000000219ff7812 */ /* 0x000fe2000782c0ff */
[----:B------:R-:W-:Y:S01]  /*09b0*/  BSSY.RECONVERGENT B0, `(.L_x_6) ;  /* 0x000006a000007945 */ /* 0x000fe20003800200 */
[----:B------:R-:W-:Y:S01]  /*09c0*/  FSEL R5, R3, -0.00019574658654164522886, P0 ;  /* 0xb94d415303057808 */ /* 0x000fe20000000000 */
[----:B------:R-:W-:Y:S01]  /*09d0*/  IMAD.MOV.U32 R3, RZ, RZ, 0x3e2aaaa8 ;  /* 0x3e2aaaa8ff037424 */ /* 0x000fe200078e00ff */
[----:B------:R-:W-:-:S02]  /*09e0*/  FSEL R7, R2, 0.041666727513074874878, !P0 ;  /* 0x3d2aaabb02077808 */ /* 0x000fc40004000000 */
[----:B------:R-:W-:Y:S02]  /*09f0*/  FSETP.GE.AND P2, PT, |R0|, 105615, PT ;  /* 0x47ce47800000780b */ /* 0x000fe40003f46200 */
[----:B------:R-:W-:Y:S01]  /*0a00*/  FSEL R25, -R3, -0.4999999701976776123, !P0 ;  /* 0xbeffffff03197808 */ /* 0x000fe20004000100 */
[----:B------:R-:W-:Y:S01]  /*0a10*/  FFMA R7, R6, R5, R7 ;  /* 0x0000000506077223 */ /* 0x000fe20000000007 */
[----:B------:R-:W-:-:S03]  /*0a20*/  FSEL R5, R18, 1, !P0 ;  /* 0x3f80000012057808 */ /* 0x000fc60004000000 */
[C---:B------:R-:W-:Y:S02]  /*0a30*/  FFMA R7, R6.reuse, R7, R25 ;  /* 0x0000000706077223 */ /* 0x040fe40000000019 */
[----:B------:R-:W-:-:S04]  /*0a40*/  FFMA R6, R6, R5, RZ ;  /* 0x0000000506067223 */ /* 0x000fc800000000ff */
[----:B------:R-:W-:-:S04]  /*0a50*/  FFMA R6, R6, R7, R5 ;  /* 0x0000000706067223 */ /* 0x000fc80000000005 */
[----:B------:R-:W-:-:S04]  /*0a60*/  @P1 FADD R6, RZ, -R6 ;  /* 0x80000006ff061221 */ /* 0x000fc80000000000 */
[----:B-1----:R-:W-:-:S05]  /*0a70*/  FFMA R11, R6, UR5, R11 ;  /* 0x00000005060b7c23 */ /* 0x002fca000800000b */
[----:B------:R0:W-:Y:S01]  /*0a80*/  STS [UR6+0xc], R11 ;  /* 0x00000c0bff007988 */ /* 0x0001e20008000806 */
[----:B------:R-:W-:Y:S05]  /*0a90*/  @!P2 BRA `(.L_x_7) ;  /* 0x00000004006ca947 */ /* 0x000fea0003800000 */
[----:B------:R-:W-:-:S13]  /*0aa0*/  FSETP.NEU.AND P0, PT, |R0|, +INF , PT ;  /* 0x7f8000000000780b */ /* 0x000fda0003f0d200 */
[----:B------:R-:W-:Y:S01]  /*0ab0*/  @!P0 FMUL R4, RZ, R0 ;  /* 0x00000000ff048220 */ /* 0x000fe20000400000 */
[----:B------:R-:W-:Y:S01]  /*0ac0*/  @!P0 IMAD.MOV.U32 R12, RZ, RZ, RZ ;  /* 0x000000ffff0c8224 */ /* 0x000fe200078e00ff */
[----:B------:R-:W-:Y:S06]  /*0ad0*/  @!P0 BRA `(.L_x_7) ;  /* 0x00000004005c8947 */ /* 0x000fec0003800000 */
[----:B------:R-:W-:Y:S01]  /*0ae0*/  IMAD.SHL.U32 R12, R0, 0x100, RZ ;  /* 0x00000100000c7824 */ /* 0x000fe200078e00ff */
[----:B------:R-:W-:Y:S01]  /*0af0*/  UMOV UR4, URZ ;  /* 0x000000ff00047c82 */ /* 0x000fe20008000000 */
[----:B------:R-:W-:Y:S02]  /*0b00*/  IMAD.MOV.U32 R25, RZ, RZ, RZ ;  /* 0x000000ffff197224 */ /* 0x000fe400078e00ff */
[----:B------:R-:W-:Y:S01]  /*0b10*/  IMAD.MOV.U32 R27, RZ, RZ, RZ ;  /* 0x000000ffff1b7224 */ /* 0x000fe200078e00ff */
[----:B------:R-:W-:-:S07]  /*0b20*/  LOP3.LUT R12, R12, 0x80000000, RZ, 0xfc, !PT ;  /* 0x800000000c0c7812 */ /* 0x000fce00078efcff */
.L_x_8:
[----:B------:R-:W1:Y:S02]  /*0b30*/  LDC.64 R4, c[0x4][RZ] ;  /* 0x01000000ff047b82 */ /* 0x000e640000000a00 */
[----:B-1----:R-:W-:-:S05]  /*0b40*/  IMAD.WIDE.U32 R6, R27, 0x4, R4 ;  /* 0x000000041b067825 */ /* 0x002fca00078e0004 */
[----:B------:R-:W2:Y:S01]  /*0b50*/  LDG.E.CONSTANT R5, desc[UR14][R6.64] ;  /* 0x0000000e06057981 */ /* 0x000ea2000c1e9900 */
[C---:B------:R-:W-:Y:S01]  /*0b60*/  IMAD.SHL.U32 R18, R27.reuse, 0x4, RZ ;  /* 0x000000041b127824 */ /* 0x040fe200078e00ff */
[----:B------:R-:W-:-:S04]  /*0b70*/  IADD3 R27, PT, PT, R27, 0x1, RZ ;  /* 0x000000011b1b7810 */ /* 0x000fc80007ffe0ff */
[C---:B------:R-:W-:Y:S02]  /*0b80*/  ISETP.EQ.AND P0, PT, R18.reuse, RZ, PT ;  /* 0x000000ff1200720c */ /* 0x040fe40003f02270 */
[C---:B------:R-:W-:Y:S02]  /*0b90*/  ISETP.EQ.AND P5, PT, R18.reuse, 0x4, PT ;  /* 0x000000041200780c */ /* 0x040fe40003fa2270 */
[C---:B------:R-:W-:Y:S02]  /*0ba0*/  ISETP.EQ.AND P4, PT, R18.reuse, 0x8, PT ;  /* 0x000000081200780c */ /* 0x040fe40003f82270 */
[C---:B------:R-:W-:Y:S02]  /*0bb0*/  ISETP.EQ.AND P3, PT, R18.reuse, 0xc, PT ;  /* 0x0000000c1200780c */ /* 0x040fe40003f62270 */
[C---:B------:R-:W-:Y:S02]  /*0bc0*/  ISETP.EQ.AND P2, PT, R18.reuse, 0x10, PT ;  /* 0x000000101200780c */ /* 0x040fe40003f42270 */
[----:B------:R-:W-:Y:S01]  /*0bd0*/  ISETP.EQ.AND P1, PT, R18, 0x14, PT ;  /* 0x000000141200780c */ /* 0x000fe20003f22270 */
[----:B--2---:R-:W-:-:S03]  /*0be0*/  IMAD.WIDE.U32 R4, R5, R12, RZ ;  /* 0x0000000c05047225 */ /* 0x004fc600078e00ff */
[----:B------:R-:W-:-:S04]  /*0bf0*/  IADD3 R4, P6, PT, R4, R25, RZ ;  /* 0x0000001904047210 */ /* 0x000fc80007fde0ff */
[----:B------:R-:W-:Y:S01]  /*0c00*/  IADD3.X R25, PT, PT, R5, UR4, RZ, P6, !PT ;  /* 0x0000000405197c10 */ /* 0x000fe2000b7fe4ff */
[--C-:B------:R-:W-:Y:S01]  /*0c10*/  @P0 IMAD.MOV.U32 R24, RZ, RZ, R4.reuse ;  /* 0x000000ffff180224 */ /* 0x100fe200078e0004 */
[----:B------:R-:W-:Y:S01]  /*0c20*/  ISETP.NE.AND P6, PT, R27, 0x6, PT ;  /* 0x000000061b00780c */ /* 0x000fe20003fc5270 */
[--C-:B------:R-:W-:Y:S02]  /*0c30*/  @P5 IMAD.MOV.U32 R23, RZ, RZ, R4.reuse ;  /* 0x000000ffff175224 */ /* 0x100fe400078e0004 */
[--C-:B------:R-:W-:Y:S02]  /*0c40*/  @P4 IMAD.MOV.U32 R22, RZ, RZ, R4.reuse ;  /* 0x000000ffff164224 */ /* 0x100fe400078e0004 */
[--C-:B------:R-:W-:Y:S02]  /*0c50*/  @P3 IMAD.MOV.U32 R21, RZ, RZ, R4.reuse ;  /* 0x000000ffff153224 */ /* 0x100fe400078e0004 */
[--C-:B------:R-:W-:Y:S02]  /*0c60*/  @P2 IMAD.MOV.U32 R20, RZ, RZ, R4.reuse ;  /* 0x000000ffff142224 */ /* 0x100fe400078e0004 */
[----:B------:R-:W-:-:S04]  /*0c70*/  @P1 IMAD.MOV.U32 R13, RZ, RZ, R4 ;  /* 0x000000ffff0d1224 */ /* 0x000fc800078e0004 */
[----:B------:R-:W-:Y:S05]  /*0c80*/  @P6 BRA `(.L_x_8) ;  /* 0xfffffffc00a86947 */ /* 0x000fea000383ffff */
[----:B------:R-:W-:Y:S01]  /*0c90*/  SHF.R.U32.HI R6, RZ, 0x17, R0 ;  /* 0x00000017ff067819 */ /* 0x000fe20000011600 */
[----:B------:R-:W-:Y:S03]  /*0ca0*/  BSSY.RECONVERGENT B1, `(.L_x_9) ;  /* 0x0000028000017945 */ /* 0x000fe60003800200 */
[C---:B------:R-:W-:Y:S02]  /*0cb0*/  LOP3.LUT R4, R6.reuse, 0xe0, RZ, 0xc0, !PT ;  /* 0x000000e006047812 */ /* 0x040fe400078ec0ff */
[----:B------:R-:W-:Y:S02]  /*0cc0*/  LOP3.LUT P6, RZ, R6, 0x1f, RZ, 0xc0, !PT ;  /* 0x0000001f06ff7812 */ /* 0x000fe400078cc0ff */
[----:B------:R-:W-:-:S04]  /*0cd0*/  IADD3 R4, PT, PT, R4, -0x80, RZ ;  /* 0xffffff8004047810 */ /* 0x000fc80007ffe0ff */
[----:B------:R-:W-:-:S05]  /*0ce0*/  SHF.R.U32.HI R4, RZ, 0x5, R4 ;  /* 0x00000005ff047819 */ /* 0x000fca0000011604 */
[----:B------:R-:W-:-:S05]  /*0cf0*/  IMAD.U32 R7, R4, -0x4, RZ ;  /* 0xfffffffc04077824 */ /* 0x000fca00078e00ff */
[C---:B------:R-:W-:Y:S02]  /*0d00*/  ISETP.EQ.AND P3, PT, R7.reuse, -0x18, PT ;  /* 0xffffffe80700780c */ /* 0x040fe40003f62270 */
[C---:B------:R-:W-:Y:S02]  /*0d10*/  ISETP.EQ.AND P4, PT, R7.reuse, -0x14, PT ;  /* 0xffffffec0700780c */ /* 0x040fe40003f82270 */
[C---:B------:R-:W-:Y:S02]  /*0d20*/  ISETP.EQ.AND P2, PT, R7.reuse, -0x10, PT ;  /* 0xfffffff00700780c */ /* 0x040fe40003f42270 */
[C---:B------:R-:W-:Y:S02]  /*0d30*/  ISETP.EQ.AND P1, PT, R7.reuse, -0xc, PT ;  /* 0xfffffff40700780c */ /* 0x040fe40003f22270 */
[C---:B------:R-:W-:Y:S02]  /*0d40*/  ISETP.EQ.AND P0, PT, R7.reuse, -0x8, PT ;  /* 0xfffffff80700780c */ /* 0x040fe40003f02270 */
[----:B------:R-:W-:-:S03]  /*0d50*/  ISETP.EQ.AND P5, PT, R7, RZ, PT ;  /* 0x000000ff0700720c */ /* 0x000fc60003fa2270 */
[--C-:B------:R-:W-:Y:S01]  /*0d60*/  @P3 IMAD.MOV.U32 R12, RZ, RZ, R24.reuse ;  /* 0x000000ffff0c3224 */ /* 0x100fe200078e0018 */
[C---:B------:R-:W-:Y:S01]  /*0d70*/  ISETP.EQ.AND P3, PT, R7.reuse, -0x4, PT ;  /* 0xfffffffc0700780c */ /* 0x040fe20003f62270 */
[----:B------:R-:W-:Y:S02]  /*0d80*/  @P4 IMAD.MOV.U32 R4, RZ, RZ, R24 ;  /* 0x000000ffff044224 */ /* 0x000fe400078e0018 */
[--C-:B------:R-:W-:Y:S01]  /*0d90*/  @P4 IMAD.MOV.U32 R12, RZ, RZ, R23.reuse ;  /* 0x000000ffff0c4224 */ /* 0x100fe200078e0017 */
[----:B------:R-:W-:Y:S01]  /*0da0*/  ISETP.EQ.AND P4, PT, R7, 0x4, PT ;  /* 0x000000040700780c */ /* 0x000fe20003f82270 */
        /* <DEDUP_REMOVED lines=10> */
[----:B------:R-:W-:Y:S01]  /*0e50*/  @P4 IMAD.MOV.U32 R4, RZ, RZ, R25 ;  /* 0x000000ffff044224 */ /* 0x000fe200078e0019 */
[----:B------:R-:W-:Y:S06]  /*0e60*/  @!P6 BRA `(.L_x_10) ;  /* 0x00000000002ce947 */ /* 0x000fec0003800000 */
[----:B------:R-:W-:Y:S02]  /*0e70*/  @P2 IMAD.MOV.U32 R5, RZ, RZ, R24 ;  /* 0x000000ffff052224 */ /* 0x000fe400078e0018 */
[----:B------:R-:W-:Y:S02]  /*0e80*/  @P1 IMAD.MOV.U32 R5, RZ, RZ, R23 ;  /* 0x000000ffff051224 */ /* 0x000fe400078e0017 */
[----:B------:R-:W-:Y:S01]  /*0e90*/  @P0 IMAD.MOV.U32 R5, RZ, RZ, R22 ;  /* 0x000000ffff050224 */ /* 0x000fe200078e0016 */
[----:B------:R-:W-:Y:S01]  /*0ea0*/  ISETP.EQ.AND P0, PT, R7, 0x8, PT ;  /* 0x000000080700780c */ /* 0x000fe20003f02270 */
[----:B------:R-:W-:Y:S01]  /*0eb0*/  @P3 IMAD.MOV.U32 R5, RZ, RZ, R21 ;  /* 0x000000ffff053224 */ /* 0x000fe200078e0015 */
[----:B------:R-:W-:Y:S01]  /*0ec0*/  LOP3.LUT R7, R6, 0x1f, RZ, 0xc0, !PT ;  /* 0x0000001f06077812 */ /* 0x000fe200078ec0ff */
[----:B------:R-:W-:Y:S01]  /*0ed0*/  @P5 IMAD.MOV.U32 R5, RZ, RZ, R20 ;  /* 0x000000ffff055224 */ /* 0x000fe200078e0014 */
[----:B------:R-:W-:Y:S02]  /*0ee0*/  @P4 MOV R5, R13 ;  /* 0x0000000d00054202 */ /* 0x000fe40000000f00 */
[----:B------:R-:W-:-:S07]  /*0ef0*/  SHF.L.W.U32.HI R12, R4, R7, R12 ;  /* 0x00000007040c7219 */ /* 0x000fce0000010e0c */
[----:B------:R-:W-:-:S05]  /*0f00*/  @P0 IMAD.MOV.U32 R5, RZ, RZ, R25 ;  /* 0x000000ffff050224 */ /* 0x000fca00078e0019 */
[----:B------:R-:W-:-:S07]  /*0f10*/  SHF.L.W.U32.HI R4, R5, R7, R4 ;  /* 0x0000000705047219 */ /* 0x000fce0000010e04 */
.L_x_10:
[----:B------:R-:W-:Y:S05]  /*0f20*/  BSYNC.RECONVERGENT B1 ;  /* 0x0000000000017941 */ /* 0x000fea0003800200 */
.L_x_9:
        /* <DEDUP_REMOVED lines=10> */
[----:B------:R-:W1:Y:S01]  /*0fd0*/  I2F.F64.S64 R4, R4 ;  /* 0x0000000400047312 */ /* 0x000e620000301c00 */
[----:B------:R-:W-:Y:S02]  /*0fe0*/  LEA.HI R12, R25, R12, RZ, 0x1 ;  /* 0x0000000c190c7211 */ /* 0x000fe400078f08ff */
[----:B------:R-:W-:-:S03]  /*0ff0*/  ISETP.GE.AND P0, PT, R0, RZ, PT ;  /* 0x000000ff0000720c */ /* 0x000fc60003f06270 */
[----:B------:R-:W-:-:S04]  /*1000*/  IMAD.MOV R0, RZ, RZ, -R12 ;  /* 0x000000ffff007224 */ /* 0x000fc800078e0a0c */
[----:B------:R-:W-:Y:S01]  /*1010*/  @!P1 IMAD.MOV.U32 R12, RZ, RZ, R0 ;  /* 0x000000ffff0c9224 */ /* 0x000fe200078e0000 */
[----:B-1----:R-:W-:-:S10]  /*1020*/  DMUL R6, R4, UR8 ;  /* 0x0000000804067c28 */ /* 0x002fd40008000000 */
[----:B------:R-:W1:Y:S02]  /*1030*/  F2F.F32.F64 R6, R6 ;  /* 0x0000000600067310 */ /* 0x000e640000301000 */
[----:B-1----:R-:W-:-:S07]  /*1040*/  FSEL R4, -R6, R6, !P0 ;  /* 0x0000000606047208 */ /* 0x002fce0004000100 */
.L_x_7:
[----:B------:R-:W-:Y:S05]  /*1050*/  BSYNC.RECONVERGENT B0 ;  /* 0x0000000000007941 */ /* 0x000fea0003800200 */
.L_x_6:
[----:B------:R-:W-:Y:S02]  /*1060*/  IMAD.MOV.U32 R0, RZ, RZ, 0x37cbac00 ;  /* 0x37cbac00ff007424 */ /* 0x000fe400078e00ff */
[----:B------:R-:W-:Y:S01]  /*1070*/  FMUL R5, R4, R4 ;  /* 0x0000000404057220 */ /* 0x000fe20000400000 */
[C---:B------:R-:W-:Y:S01]  /*1080*/  LOP3.LUT R6, R12.reuse, 0x1, RZ, 0xc0, !PT ;  /* 0x000000010c067812 */ /* 0x040fe200078ec0ff */
[----:B------:R-:W1:Y:S01]  /*1090*/  LDCU UR7, c[0x0][0x384] ;  /* 0x00007080ff0777ac */ /* 0x000e620008000800 */
[----:B------:R-:W-:Y:S01]  /*10a0*/  LOP3.LUT P1, RZ, R12, 0x2, RZ, 0xc0, !PT ;  /* 0x000000020cff7812 */ /* 0x000fe2000782c0ff */
[----:B------:R-:W-:Y:S01]  /*10b0*/  FFMA R0, R5, R0, -0.0013887860113754868507 ;  /* 0xbab607ed05007423 */ /* 0x000fe20000000000 */
[----:B------:R-:W-:Y:S01]  /*10c0*/  ISETP.NE.U32.AND P0, PT, R6, 0x1, PT ;  /* 0x000000010600780c */ /* 0x000fe20003f05070 */
[----:B------:R-:W-:-:S03]  /*10d0*/  UMOV UR4, 0x1 ;  /* 0x0000000100047882 */ /* 0x000fc60000000000 */
[----:B------:R-:W-:Y:S02]  /*10e0*/  FSEL R2, R2, 0.041666727513074874878, P0 ;  /* 0x3d2aaabb02027808 */ /* 0x000fe40000000000 */
[----:B------:R-:W-:Y:S02]  /*10f0*/  FSEL R0, R0, -0.00019574658654164522886, !P0 ;  /* 0xb94d415300007808 */ /* 0x000fe40004000000 */
[----:B------:R-:W-:Y:S02]  /*1100*/  FSEL R4, R4, 1, P0 ;  /* 0x3f80000004047808 */ /* 0x000fe40000000000 */
[----:B------:R-:W-:Y:S01]  /*1110*/  FSEL R7, -R3, -0.4999999701976776123, P0 ;  /* 0xbeffffff03077808 */ /* 0x000fe20000000100 */
[C---:B------:R-:W-:Y:S02]  /*1120*/  FFMA R0, R5.reuse, R0, R2 ;  /* 0x0000000005007223 */ /* 0x040fe40000000002 */
[C---:B------:R-:W-:Y:S02]  /*1130*/  FFMA R3, R5.reuse, R4, RZ ;  /* 0x0000000405037223 */ /* 0x040fe400000000ff */
[----:B------:R-:W-:Y:S01]  /*1140*/  FFMA R0, R5, R0, R7 ;  /* 0x0000000005007223 */ /* 0x000fe20000000007 */
[----:B-1----:R-:W-:-:S03]  /*1150*/  UIADD3 UR7, UPT, UPT, UR7, 0x1, URZ ;  /* 0x0000000107077890 */ /* 0x002fc6000fffe0ff */
[----:B------:R-:W-:-:S04]  /*1160*/  FFMA R0, R3, R0, R4 ;  /* 0x0000000003007223 */ /* 0x000fc80000000004 */
[----:B------:R-:W-:-:S04]  /*1170*/  @P1 FADD R0, RZ, -R0 ;  /* 0x80000000ff001221 */ /* 0x000fc80000000000 */
[----:B------:R-:W-:-:S05]  /*1180*/  FFMA R19, R0, UR5, R19 ;  /* 0x0000000500137c23 */ /* 0x000fca0008000013 */
[----:B------:R2:W-:Y:S02]  /*1190*/  STS [UR6+0x10], R19 ;  /* 0x00001013ff007988 */ /* 0x0005e40008000806 */
.L_x_0:
[----:B------:R-:W-:-:S09]  /*11a0*/  UISETP.GE.AND UP0, UPT, UR7, UR10, UPT ;  /* 0x0000000a0700728c */ /* 0x000fd2000bf06270 */
[----:B------:R-:W-:Y:S05]  /*11b0*/  BRA.U UP0, `(.L_x_11) ;  /* 0x0000001d00a47547 */ /* 0x000fea000b800000 */
.L_x_32:
[----:B------:R-:W-:Y:S01]  /*11c0*/  USHF.L.U32 UR8, UR4, 0x4, URZ ;  /* 0x0000000404087899 */ /* 0x000fe200080006ff */
[----:B------:R-:W-:Y:S01]  /*11d0*/  BSSY.RECONVERGENT B0, `(.L_x_12) ;  /* 0x0000070000007945 */ /* 0x000fe20003800200 */
[----:B------:R-:W-:-:S10]  /*11e0*/  IMAD.U32 R12, RZ, RZ, UR4 ;  /* 0x00000004ff0c7e24 */ /* 0x000fd4000f8e00ff */
[----:B------:R-:W3:Y:S01]  /*11f0*/  LDCU.64 UR10, c[0x3][UR8] ;  /* 0x00c00000080a77ac */ /* 0x000ee20008000a00 */
[----:B------:R-:W4:Y:S01]  /*1200*/  LDCU.64 UR12, c[0x3][UR8+0x8] ;  /* 0x00c00100080c77ac */ /* 0x000f220008000a00 */
[----:B---3--:R-:W-:-:S04]  /*1210*/  FMUL R3, R9, UR11 ;  /* 0x0000000b09037c20 */ /* 0x008fc80008400000 */
[----:B------:R-:W-:-:S04]  /*1220*/  FFMA R3, R8, UR10, R3 ;  /* 0x0000000a08037c23 */ /* 0x000fc80008000003 */
[----:B----4-:R-:W-:-:S04]  /*1230*/  FFMA R0, R10, UR12, R3 ;  /* 0x0000000c0a007c23 */ /* 0x010fc80008000003 */
[----:B------:R-:W-:-:S04]  /*1240*/  FMUL R0, R0, 6.2831854820251464844 ;  /* 0x40c90fdb00007820 */ /* 0x000fc80000400000 */
[C---:B------:R-:W-:Y:S01]  /*1250*/  FMUL R25, R0.reuse, 0.63661974668502807617 ;  /* 0x3f22f98300197820 */ /* 0x040fe20000400000 */
[----:B------:R-:W-:-:S05]  /*1260*/  FSETP.GE.AND P0, PT, |R0|, 105615, PT ;  /* 0x47ce47800000780b */ /* 0x000fca0003f06200 */
[----:B------:R-:W3:Y:S02]  /*1270*/  F2I.NTZ R25, R25 ;  /* 0x0000001900197305 */ /* 0x000ee40000203100 */
[-C--:B---3--:R-:W-:Y:S02]  /*1280*/  I2FP.F32.S32 R3, R25.reuse ;  /* 0x0000001900037245 */ /* 0x088fe40000201400 */
[----:B------:R-:W-:-:S03]  /*1290*/  MOV R28, R25 ;  /* 0x00000019001c7202 */ /* 0x000fc60000000f00 */
[----:B------:R-:W-:-:S04]  /*12a0*/  FFMA R2, R3, -1.5707962512969970703, R0 ;  /* 0xbfc90fda03027823 */ /* 0x000fc80000000000 */
[----:B------:R-:W-:-:S04]  /*12b0*/  FFMA R2, R3, -7.5497894158615963534e-08, R2 ;  /* 0xb3a2216803027823 */ /* 0x000fc80000000002 */
[----:B------:R-:W-:-:S04]  /*12c0*/  FFMA R18, R3, -5.3903029534742383927e-15, R2 ;  /* 0xa7c234c503127823 */ /* 0x000fc80000000002 */
[----:B------:R-:W-:Y:S01]  /*12d0*/  IMAD.MOV.U32 R2, RZ, RZ, R18 ;  /* 0x000000ffff027224 */ /* 0x000fe200078e0012 */
[----:B------:R-:W-:Y:S06]  /*12e0*/  @!P0 BRA `(.L_x_13) ;  /* 0x0000000400788947 */ /* 0x000fec0003800000 */
[----:B------:R-:W-:-:S13]  /*12f0*/  FSETP.NEU.AND P0, PT, |R0|, +INF , PT ;  /* 0x7f8000000000780b */ /* 0x000fda0003f0d200 */
[----:B------:R-:W-:Y:S01]  /*1300*/  @!P0 FMUL R2, RZ, R0 ;  /* 0x00000000ff028220 */ /* 0x000fe20000400000 */
[----:B------:R-:W-:Y:S01]  /*1310*/  @!P0 IMAD.MOV.U32 R25, RZ, RZ, RZ ;  /* 0x000000ffff198224 */ /* 0x000fe200078e00ff */
[----:B------:R-:W-:Y:S06]  /*1320*/  @!P0 BRA `(.L_x_13) ;  /* 0x0000000400688947 */ /* 0x000fec0003800000 */
[----:B------:R-:W-:Y:S01]  /*1330*/  IMAD.SHL.U32 R2, R0, 0x100, RZ ;  /* 0x0000010000027824 */ /* 0x000fe200078e00ff */
[----:B------:R-:W-:Y:S01]  /*1340*/  CS2R R6, SRZ ;  /* 0x0000000000067805 */ /* 0x000fe2000001ff00 */
[----:B------:R-:W3:Y:S03]  /*1350*/  LDCU.64 UR10, c[0x4][URZ] ;  /* 0x01000000ff0a77ac */ /* 0x000ee60008000a00 */
[----:B------:R-:W-:Y:S01]  /*1360*/  LOP3.LUT R25, R2, 0x80000000, RZ, 0xfc, !PT ;  /* 0x8000000002197812 */ /* 0x000fe200078efcff */
[----:B------:R-:W-:Y:S01]  /*1370*/  UMOV UR6, URZ ;  /* 0x000000ff00067c82 */ /* 0x000fe20008000000 */
[----:B------:R-:W-:-:S05]  /*1380*/  UMOV UR5, URZ ;  /* 0x000000ff00057c82 */ /* 0x000fca0008000000 */
.L_x_14:
[----:B---3--:R-:W-:Y:S02]  /*1390*/  IMAD.U32 R2, RZ, RZ, UR10 ;  /* 0x0000000aff027e24 */ /* 0x008fe4000f8e00ff */
[----:B------:R-:W-:-:S05]  /*13a0*/  IMAD.U32 R3, RZ, RZ, UR11 ;  /* 0x0000000bff037e24 */ /* 0x000fca000f8e00ff */
[----:B------:R-:W3:Y:S01]  /*13b0*/  LDG.E.CONSTANT R2, desc[UR14][R2.64] ;  /* 0x0000000e02027981 */ /* 0x000ee2000c1e9900 */
        /* <DEDUP_REMOVED lines=8> */
[----:B------:R-:W-:-:S02]  /*1440*/  ISETP.EQ.AND P4, PT, R6, 0x10, PT ;  /* 0x000000100600780c */ /* 0x000fc40003f82270 */
[C---:B------:R-:W-:Y:S01]  /*1450*/  ISETP.EQ.AND P5, PT, R6.reuse, 0x14, PT ;  /* 0x000000140600780c */ /* 0x040fe20003fa2270 */
[----:B------:R-:W-:Y:S02]  /*1460*/  VIADD R6, R6, 0x4 ;  /* 0x0000000406067836 */ /* 0x000fe40000000000 */
[----:B---3--:R-:W-:-:S03]  /*1470*/  IMAD.WIDE.U32 R4, R2, R25, RZ ;  /* 0x0000001902047225 */ /* 0x008fc600078e00ff */
[----:B------:R-:W-:-:S04]  /*1480*/  IADD3 R4, P6, PT, R4, R7, RZ ;  /* 0x0000000704047210 */ /* 0x000fc80007fde0ff */
[----:B------:R-:W-:Y:S01]  /*1490*/  IADD3.X R7, PT, PT, R5, UR6, RZ, P6, !PT ;  /* 0x0000000605077c10 */ /* 0x000fe2000b7fe4ff */
[--C-:B------:R-:W-:Y:S01]  /*14a0*/  @P0 IMAD.MOV.U32 R24, RZ, RZ, R4.reuse ;  /* 0x000000ffff180224 */ /* 0x100fe200078e0004 */
[----:B------:R-:W-:Y:S01]  /*14b0*/  @P1 MOV R23, R4 ;  /* 0x0000000400171202 */ /* 0x000fe20000000f00 */
[--C-:B------:R-:W-:Y:S02]  /*14c0*/  @P2 IMAD.MOV.U32 R22, RZ, RZ, R4.reuse ;  /* 0x000000ffff162224 */ /* 0x100fe400078e0004 */
[--C-:B------:R-:W-:Y:S02]  /*14d0*/  @P3 IMAD.MOV.U32 R21, RZ, RZ, R4.reuse ;  /* 0x000000ffff153224 */ /* 0x100fe400078e0004 */
[--C-:B------:R-:W-:Y:S02]  /*14e0*/  @P4 IMAD.MOV.U32 R20, RZ, RZ, R4.reuse ;  /* 0x000000ffff144224 */ /* 0x100fe400078e0004 */
[----:B------:R-:W-:Y:S01]  /*14f0*/  @P5 IMAD.MOV.U32 R13, RZ, RZ, R4 ;  /* 0x000000ffff0d5224 */ /* 0x000fe200078e0004 */
[----:B------:R-:W-:Y:S06]  /*1500*/  BRA.U UP0, `(.L_x_14) ;  /* 0xfffffffd00a07547 */ /* 0x000fec000b83ffff */
[----:B------:R-:W-:Y:S01]  /*1510*/  SHF.R.U32.HI R2, RZ, 0x17, R0 ;  /* 0x00000017ff027819 */ /* 0x000fe20000011600 */
[----:B------:R-:W-:Y:S03]  /*1520*/  BSSY.RECONVERGENT B1, `(.L_x_15) ;  /* 0x0000028000017945 */ /* 0x000fe60003800200 */
[C---:B------:R-:W-:Y:S02]  /*1530*/  LOP3.LUT R3, R2.reuse, 0xe0, RZ, 0xc0, !PT ;  /* 0x000000e002037812 */ /* 0x040fe400078ec0ff */
[----:B------:R-:W-:-:S03]  /*1540*/  LOP3.LUT P6, RZ, R2, 0x1f, RZ, 0xc0, !PT ;  /* 0x0000001f02ff7812 */ /* 0x000fc600078cc0ff */
[----:B------:R-:W-:-:S05]  /*1550*/  VIADD R3, R3, 0xffffff80 ;  /* 0xffffff8003037836 */ /* 0x000fca0000000000 */
[----:B------:R-:W-:-:S04]  /*1560*/  SHF.R.U32.HI R3, RZ, 0x5, R3 ;  /* 0x00000005ff037819 */ /* 0x000fc80000011603 */
[----:B------:R-:W-:-:S04]  /*1570*/  LEA R5, -R3, RZ, 0x2 ;  /* 0x000000ff03057211 */ /* 0x000fc800078e11ff */
        /* <DEDUP_REMOVED lines=11> */
[----:B------:R-:W-:Y:S02]  /*1630*/  @P2 IMAD.MOV.U32 R3, RZ, RZ, R23 ;  /* 0x000000ffff032224 */ /* 0x000fe400078e0017 */
[--C-:B------:R-:W-:Y:S01]  /*1640*/  @P2 IMAD.MOV.U32 R6, RZ, RZ, R22.reuse ;  /* 0x000000ffff062224 */ /* 0x100fe200078e0016 */
[----:B------:R-:W-:Y:S01]  /*1650*/  @P1 MOV R6, R21 ;  /* 0x0000001500061202 */ /* 0x000fe20000000f00 */
[----:B------:R-:W-:-:S02]  /*1660*/  @P1 IMAD.MOV.U32 R3, RZ, RZ, R22 ;  /* 0x000000ffff031224 */ /* 0x000fc400078e0016 */
[----:B------:R-:W-:Y:S02]  /*1670*/  @P0 IMAD.MOV.U32 R3, RZ, RZ, R21 ;  /* 0x000000ffff030224 */ /* 0x000fe400078e0015 */
[--C-:B------:R-:W-:Y:S02]  /*1680*/  @P0 IMAD.MOV.U32 R6, RZ, RZ, R20.reuse ;  /* 0x000000ffff060224 */ /* 0x100fe400078e0014 */
[----:B------:R-:W-:Y:S02]  /*1690*/  @P3 IMAD.MOV.U32 R3, RZ, RZ, R20 ;  /* 0x000000ffff033224 */ /* 0x000fe400078e0014 */
[--C-:B------:R-:W-:Y:S02]  /*16a0*/  @P3 IMAD.MOV.U32 R6, RZ, RZ, R13.reuse ;  /* 0x000000ffff063224 */ /* 0x100fe400078e000d */
[----:B------:R-:W-:Y:S01]  /*16b0*/  @P5 IMAD.MOV.U32 R3, RZ, RZ, R13 ;  /* 0x000000ffff035224 */ /* 0x000fe200078e000d */
[----:B------:R-:W-:Y:S01]  /*16c0*/  @P4 MOV R3, R7 ;  /* 0x0000000700034202 */ /* 0x000fe20000000f00 */
[----:B------:R-:W-:Y:S01]  /*16d0*/  @P5 IMAD.MOV.U32 R6, RZ, RZ, R7 ;  /* 0x000000ffff065224 */ /* 0x000fe200078e0007 */
[----:B------:R-:W-:Y:S06]  /*16e0*/  @!P6 BRA `(.L_x_16) ;  /* 0x00000000002ce947 */ /* 0x000fec0003800000 */
[----:B------:R-:W-:Y:S01]  /*16f0*/  @P2 IMAD.MOV.U32 R4, RZ, RZ, R24 ;  /* 0x000000ffff042224 */ /* 0x000fe200078e0018 */
[----:B------:R-:W-:Y:S01]  /*1700*/  LOP3.LUT R2, R2, 0x1f, RZ, 0xc0, !PT ;  /* 0x0000001f02027812 */ /* 0x000fe200078ec0ff */
[----:B------:R-:W-:Y:S02]  /*1710*/  @P1 IMAD.MOV.U32 R4, RZ, RZ, R23 ;  /* 0x000000ffff041224 */ /* 0x000fe400078e0017 */
[----:B------:R-:W-:Y:S01]  /*1720*/  @P0 IMAD.MOV.U32 R4, RZ, RZ, R22 ;  /* 0x000000ffff040224 */ /* 0x000fe200078e0016 */
[----:B------:R-:W-:Y:S01]  /*1730*/  ISETP.EQ.AND P0, PT, R5, 0x8, PT ;  /* 0x000000080500780c */ /* 0x000fe20003f02270 */
[----:B------:R-:W-:Y:S01]  /*1740*/  @P3 IMAD.MOV.U32 R4, RZ, RZ, R21 ;  /* 0x000000ffff043224 */ /* 0x000fe200078e0015 */
[----:B------:R-:W-:Y:S01]  /*1750*/  SHF.L.W.U32.HI R6, R3, R2, R6 ;  /* 0x0000000203067219 */ /* 0x000fe20000010e06 */
[----:B------:R-:W-:Y:S02]  /*1760*/  @P5 IMAD.MOV.U32 R4, RZ, RZ, R20 ;  /* 0x000000ffff045224 */ /* 0x000fe400078e0014 */
[----:B------:R-:W-:-:S08]  /*1770*/  @P4 IMAD.MOV.U32 R4, RZ, RZ, R13 ;  /* 0x000000ffff044224 */ /* 0x000fd000078e000d */
[----:B------:R-:W-:-:S04]  /*1780*/  @P0 MOV R4, R7 ;  /* 0x0000000700040202 */ /* 0x000fc80000000f00 */
[----:B------:R-:W-:-:S07]  /*1790*/  SHF.L.W.U32.HI R3, R4, R2, R3 ;  /* 0x0000000204037219 */ /* 0x000fce0000010e03 */
.L_x_16:
[----:B------:R-:W-:Y:S05]  /*17a0*/  BSYNC.RECONVERGENT B1 ;  /* 0x0000000000017941 */ /* 0x000fea0003800200 */
.L_x_15:
        /* <DEDUP_REMOVED lines=10> */
[----:B------:R-:W3:Y:S01]  /*1850*/  I2F.F64.S64 R2, R2 ;  /* 0x0000000200027312 */ /* 0x000ee20000301c00 */
[----:B------:R-:W-:Y:S02]  /*1860*/  LEA.HI R25, R7, R6, RZ, 0x1 ;  /* 0x0000000607197211 */ /* 0x000fe400078f08ff */
[----:B------:R-:W-:-:S03]  /*1870*/  ISETP.GE.AND P1, PT, R26, RZ, PT ;  /* 0x000000ff1a00720c */ /* 0x000fc60003f26270 */
[----:B------:R-:W-:-:S04]  /*1880*/  IMAD.MOV R6, RZ, RZ, -R25 ;  /* 0x000000ffff067224 */ /* 0x000fc800078e0a19 */
[----:B------:R-:W-:Y:S01]  /*1890*/  @!P0 IMAD.MOV.U32 R25, RZ, RZ, R6 ;  /* 0x000000ffff198224 */ /* 0x000fe200078e0006 */
[----:B---3--:R-:W-:-:S10]  /*18a0*/  DMUL R4, R2, UR10 ;  /* 0x0000000a02047c28 */ /* 0x008fd40008000000 */
[----:B------:R-:W3:Y:S02]  /*18b0*/  F2F.F32.F64 R4, R4 ;  /* 0x0000000400047310 */ /* 0x000ee40000301000 */
[----:B---3--:R-:W-:-:S07]  /*18c0*/  FSEL R2, -R4, R4, !P1 ;  /* 0x0000000404027208 */ /* 0x008fce0004800100 */
.L_x_13:
[----:B------:R-:W-:Y:S05]  /*18d0*/  BSYNC.RECONVERGENT B0 ;  /* 0x0000000000007941 */ /* 0x000fea0003800200 */
.L_x_12:
[----:B------:R-:W-:Y:S02]  /*18e0*/  IMAD.MOV.U32 R7, RZ, RZ, 0x37cbac00 ;  /* 0x37cbac00ff077424 */ /* 0x000fe400078e00ff */
[----:B------:R-:W-:Y:S01]  /*18f0*/  FMUL R3, R2, R2 ;  /* 0x0000000202037220 */ /* 0x000fe20000400000 */
[----:B------:R-:W-:Y:S01]  /*1900*/  LOP3.LUT R5, R25, 0x1, RZ, 0xc0, !PT ;  /* 0x0000000119057812 */ /* 0x000fe200078ec0ff */
[----:B------:R-:W-:Y:S01]  /*1910*/  IMAD.MOV.U32 R6, RZ, RZ, 0x3c0885e4 ;  /* 0x3c0885e4ff067424 */ /* 0x000fe200078e00ff */
[----:B------:R-:W-:Y:S01]  /*1920*/  BSSY.RECONVERGENT B0, `(.L_x_17) ;  /* 0x000006d000007945 */ /* 0x000fe20003800200 */
[----:B------:R-:W-:Y:S01]  /*1930*/  FFMA R4, R3, R7, -0.0013887860113754868507 ;  /* 0xbab607ed03047423 */ /* 0x000fe20000000007 */
[----:B------:R-:W-:Y:S01]  /*1940*/  ISETP.NE.U32.AND P0, PT, R5, 0x1, PT ;  /* 0x000000010500780c */ /* 0x000fe20003f05070 */
[----:B------:R-:W-:-:S03]  /*1950*/  VIADD R5, R25, 0x1 ;  /* 0x0000000119057836 */ /* 0x000fc60000000000 */
[----:B------:R-:W-:Y:S02]  /*1960*/  FSEL R4, R4, -0.00019574658654164522886, P0 ;  /* 0xb94d415304047808 */ /* 0x000fe40000000000 */
[----:B------:R-:W-:Y:S02]  /*1970*/  FSEL R26, R6, 0.041666727513074874878, !P0 ;  /* 0x3d2aaabb061a7808 */ /* 0x000fe40004000000 */
[----:B------:R-:W-:Y:S02]  /*1980*/  LOP3.LUT P1, RZ, R5, 0x2, RZ, 0xc0, !PT ;  /* 0x0000000205ff7812 */ /* 0x000fe4000782c0ff */
[----:B------:R-:W-:Y:S01]  /*1990*/  MOV R5, 0x3e2aaaa8 ;  /* 0x3e2aaaa800057802 */ /* 0x000fe20000000f00 */
[----:B------:R-:W-:Y:S01]  /*19a0*/  FFMA R4, R3, R4, R26 ;  /* 0x0000000403047223 */ /* 0x000fe2000000001a */
[----:B------:R-:W-:Y:S02]  /*19b0*/  FSEL R2, R2, 1, !P0 ;  /* 0x3f80000002027808 */ /* 0x000fe40004000000 */
[----:B------:R-:W-:-:S02]  /*19c0*/  FSEL R26, -R5, -0.4999999701976776123, !P0 ;  /* 0xbeffffff051a7808 */ /* 0x000fc40004000100 */
[----:B------:R-:W-:-:S03]  /*19d0*/  FSETP.GE.AND P0, PT, |R0|, 105615, PT ;  /* 0x47ce47800000780b */ /* 0x000fc60003f06200 */
[C---:B------:R-:W-:Y:S01]  /*19e0*/  FFMA R4, R3.reuse, R4, R26 ;  /* 0x0000000403047223 */ /* 0x040fe2000000001a */
[----:B------:R-:W-:-:S04]  /*19f0*/  FFMA R3, R3, R2, RZ ;  /* 0x0000000203037223 */ /* 0x000fc800000000ff */
[----:B------:R-:W-:-:S04]  /*1a00*/  FFMA R2, R3, R4, R2 ;  /* 0x0000000403027223 */ /* 0x000fc80000000002 */
[----:B------:R-:W-:-:S04]  /*1a10*/  @P1 FADD R2, RZ, -R2 ;  /* 0x80000002ff021221 */ /* 0x000fc80000000000 */
[----:B01----:R-:W-:Y:S01]  /*1a20*/  FFMA R11, R2, UR13, R11 ;  /* 0x0000000d020b7c23 */ /* 0x003fe2000800000b */
[----:B------:R-:W-:Y:S06]  /*1a30*/  @!P0 BRA `(.L_x_18) ;  /* 0x00000004006c8947 */ /* 0x000fec0003800000 */
        /* <DEDUP_REMOVED lines=9> */
.L_x_19:
[----:B------:R-:W0:Y:S02]  /*1ad0*/  LDC.64 R2, c[0x4][RZ] ;  /* 0x01000000ff027b82 */ /* 0x000e240000000a00 */
[----:B0-----:R-:W-:-:S05]  /*1ae0*/  IMAD.WIDE.U32 R26, R29, 0x4, R2 ;  /* 0x000000041d1a7825 */ /* 0x001fca00078e0002 */
[----:B------:R-:W3:Y:S01]  /*1af0*/  LDG.E.CONSTANT R3, desc[UR14][R26.64] ;  /* 0x0000000e1a037981 */ /* 0x000ee2000c1e9900 */
[C---:B------:R-:W-:Y:S02]  /*1b00*/  IMAD.SHL.U32 R2, R29.reuse, 0x4, RZ ;  /* 0x000000041d027824 */ /* 0x040fe400078e00ff */
[----:B------:R-:W-:-:S03]  /*1b10*/  VIADD R29, R29, 0x1 ;  /* 0x000000011d1d7836 */ /* 0x000fc60000000000 */
[C---:B------:R-:W-:Y:S02]  /*1b20*/  ISETP.EQ.AND P0, PT, R2.reuse, RZ, PT ;  /* 0x000000ff0200720c */ /* 0x040fe40003f02270 */
[C---:B------:R-:W-:Y:S02]  /*1b30*/  ISETP.EQ.AND P5, PT, R2.reuse, 0x4, PT ;  /* 0x000000040200780c */ /* 0x040fe40003fa2270 */
[C---:B------:R-:W-:Y:S02]  /*1b40*/  ISETP.EQ.AND P4, PT, R2.reuse, 0x8, PT ;  /* 0x000000080200780c */ /* 0x040fe40003f82270 */
[C---:B------:R-:W-:Y:S02]  /*1b50*/  ISETP.EQ.AND P3, PT, R2.reuse, 0xc, PT ;  /* 0x0000000c0200780c */ /* 0x040fe40003f62270 */
[C---:B------:R-:W-:Y:S02]  /*1b60*/  ISETP.EQ.AND P2, PT, R2.reuse, 0x10, PT ;  /* 0x000000100200780c */ /* 0x040fe40003f42270 */
[----:B------:R-:W-:Y:S01]  /*1b70*/  ISETP.EQ.AND P1, PT, R2, 0x14, PT ;  /* 0x000000140200780c */ /* 0x000fe20003f22270 */
[----:B---3--:R-:W-:-:S03]  /*1b80*/  IMAD.WIDE.U32 R2, R3, R4, RZ ;  /* 0x0000000403027225 */ /* 0x008fc600078e00ff */
[----:B------:R-:W-:-:S04]  /*1b90*/  IADD3 R2, P6, PT, R2, R25, RZ ;  /* 0x0000001902027210 */ /* 0x000fc80007fde0ff */
[----:B------:R-:W-:Y:S01]  /*1ba0*/  IADD3.X R25, PT, PT, R3, UR5, RZ, P6, !PT ;  /* 0x0000000503197c10 */ /* 0x000fe2000b7fe4ff */
[--C-:B------:R-:W-:Y:S01]  /*1bb0*/  @P5 IMAD.MOV.U32 R23, RZ, RZ, R2.reuse ;  /* 0x000000ffff175224 */ /* 0x100fe200078e0002 */
[----:B------:R-:W-:Y:S01]  /*1bc0*/  ISETP.NE.AND P6, PT, R29, 0x6, PT ;  /* 0x000000061d00780c */ /* 0x000fe20003fc5270 */
[--C-:B------:R-:W-:Y:S01]  /*1bd0*/  @P4 IMAD.MOV.U32 R22, RZ, RZ, R2.reuse ;  /* 0x000000ffff164224 */ /* 0x100fe200078e0002 */
[----:B------:R-:W-:Y:S01]  /*1be0*/  @P0 MOV R24, R2 ;  /* 0x0000000200180202 */ /* 0x000fe20000000f00 */
[--C-:B------:R-:W-:Y:S02]  /*1bf0*/  @P3 IMAD.MOV.U32 R21, RZ, RZ, R2.reuse ;  /* 0x000000ffff153224 */ /* 0x100fe400078e0002 */
[--C-:B------:R-:W-:Y:S02]  /*1c00*/  @P2 IMAD.MOV.U32 R20, RZ, RZ, R2.reuse ;  /* 0x000000ffff142224 */ /* 0x100fe400078e0002 */
[----:B------:R-:W-:-:S06]  /*1c10*/  @P1 IMAD.MOV.U32 R13, RZ, RZ, R2 ;  /* 0x000000ffff0d1224 */ /* 0x000fcc00078e0002 */
[----:B------:R-:W-:Y:S05]  /*1c20*/  @P6 BRA `(.L_x_19) ;  /* 0xfffffffc00a86947 */ /* 0x000fea000383ffff */
        /* <DEDUP_REMOVED lines=41> */
.L_x_21:
[----:B------:R-:W-:Y:S05]  /*1ec0*/  BSYNC.RECONVERGENT B1 ;  /* 0x0000000000017941 */ /* 0x000fea0003800200 */
.L_x_20:
        /* <DEDUP_REMOVED lines=18> */
.L_x_18:
[----:B------:R-:W-:Y:S05]  /*1ff0*/  BSYNC.RECONVERGENT B0 ;  /* 0x0000000000007941 */ /* 0x000fea0003800200 */
.L_x_17:
[----:B------:R-:W0:Y:S01]  /*2000*/  LDCU.64 UR10, c[0x3][UR8+0x10] ;  /* 0x00c00200080a77ac */ /* 0x000e220008000a00 */
[----:B------:R-:W-:Y:S01]  /*2010*/  LOP3.LUT R25, R28, 0x1, RZ, 0xc0, !PT ;  /* 0x000000011c197812 */ /* 0x000fe200078ec0ff */
[----:B------:R-:W-:Y:S01]  /*2020*/  FMUL R0, R18, R18 ;  /* 0x0000001212007220 */ /* 0x000fe20000400000 */
[----:B------:R-:W-:Y:S01]  /*2030*/  BSSY.RECONVERGENT B0, `(.L_x_22) ;  /* 0x0000078000007945 */ /* 0x000fe20003800200 */
[----:B------:R-:W1:Y:S01]  /*2040*/  LDCU.64 UR8, c[0x3][UR8+0x18] ;  /* 0x00c00300080877ac */ /* 0x000e620008000a00 */
[----:B------:R-:W-:Y:S01]  /*2050*/  ISETP.NE.U32.AND P0, PT, R25, 0x1, PT ;  /* 0x000000011900780c */ /* 0x000fe20003f05070 */
[----:B------:R-:W-:-:S03]  /*2060*/  FFMA R2, R0, R7, -0.0013887860113754868507 ;  /* 0xbab607ed00027423 */ /* 0x000fc60000000007 */
[----:B------:R-:W-:Y:S02]  /*2070*/  FSEL R27, R6, 0.041666727513074874878, P0 ;  /* 0x3d2aaabb061b7808 */ /* 0x000fe40000000000 */
[----:B------:R-:W-:Y:S01]  /*2080*/  FSEL R18, R18, 1, P0 ;  /* 0x3f80000012127808 */ /* 0x000fe20000000000 */
[----:B0-----:R-:W-:-:S04]  /*2090*/  FMUL R3, R9, UR11 ;  /* 0x0000000b09037c20 */ /* 0x001fc80008400000 */
[----:B------:R-:W-:-:S04]  /*20a0*/  FFMA R3, R8, UR10, R3 ;  /* 0x0000000a08037c23 */ /* 0x000fc80008000003 */
[----:B-1----:R-:W-:-:S04]  /*20b0*/  FFMA R3, R10, UR8, R3 ;  /* 0x000000080a037c23 */ /* 0x002fc80008000003 */
[----:B------:R-:W-:Y:S01]  /*20c0*/  FMUL R4, R3, 6.2831854820251464844 ;  /* 0x40c90fdb03047820 */ /* 0x000fe20000400000 */
[----:B------:R-:W-:-:S03]  /*20d0*/  FSEL R3, R2, -0.00019574658654164522886, !P0 ;  /* 0xb94d415302037808 */ /* 0x000fc60004000000 */
[C---:B------:R-:W-:Y:S01]  /*20e0*/  FMUL R25, R4.reuse, 0.63661974668502807617 ;  /* 0x3f22f98304197820 */ /* 0x040fe20000400000 */
[----:B------:R-:W-:Y:S01]  /*20f0*/  FSETP.GE.AND P1, PT, |R4|, 105615, PT ;  /* 0x47ce47800400780b */ /* 0x000fe20003f26200 */
[----:B------:R-:W-:Y:S01]  /*2100*/  FFMA R3, R0, R3, R27 ;  /* 0x0000000300037223 */ /* 0x000fe2000000001b */
[----:B------:R-:W-:Y:S02]  /*2110*/  FSEL R27, -R5, -0.4999999701976776123, P0 ;  /* 0xbeffffff051b7808 */ /* 0x000fe40000000100 */
[----:B------:R-:W-:Y:S01]  /*2120*/  LOP3.LUT P0, RZ, R28, 0x2, RZ, 0xc0, !PT ;  /* 0x000000021cff7812 */ /* 0x000fe2000780c0ff */
[----:B------:R-:W0:Y:S02]  /*2130*/  F2I.NTZ R25, R25 ;  /* 0x0000001900197305 */ /* 0x000e240000203100 */
[C---:B------:R-:W-:Y:S01]  /*2140*/  FFMA R27, R0.reuse, R3, R27 ;  /* 0x00000003001b7223 */ /* 0x040fe2000000001b */
[----:B------:R-:W-:-:S04]  /*2150*/  FFMA R3, R0, R18, RZ ;  /* 0x0000001200037223 */ /* 0x000fc800000000ff */
[----:B------:R-:W-:-:S05]  /*2160*/  FFMA R2, R3, R27, R18 ;  /* 0x0000001b03027223 */ /* 0x000fca0000000012 */
[----:B------:R-:W-:Y:S01]  /*2170*/  @P0 FADD R2, RZ, -R2 ;  /* 0x80000002ff020221 */ /* 0x000fe20000000000 */
[----:B0-----:R-:W-:-:S03]  /*2180*/  I2FP.F32.S32 R29, R25 ;  /* 0x00000019001d7245 */ /* 0x001fc60000201400 */
[----:B------:R-:W-:Y:S02]  /*2190*/  FFMA R2, R2, UR13, R19 ;  /* 0x0000000d02027c23 */ /* 0x000fe40008000013 */
[----:B------:R-:W-:-:S04]  /*21a0*/  FFMA R0, R29, -1.5707962512969970703, R4 ;  /* 0xbfc90fda1d007823 */ /* 0x000fc80000000004 */
[----:B------:R-:W-:-:S04]  /*21b0*/  FFMA R0, R29, -7.5497894158615963534e-08, R0 ;  /* 0xb3a221681d007823 */ /* 0x000fc80000000000 */
[----:B------:R-:W-:Y:S01]  /*21c0*/  FFMA R3, R29, -5.3903029534742383927e-15, R0 ;  /* 0xa7c234c51d037823 */ /* 0x000fe20000000000 */
[----:B------:R-:W-:-:S03]  /*21d0*/  IMAD.MOV.U32 R0, RZ, RZ, R25 ;  /* 0x000000ffff007224 */ /* 0x000fc600078e0019 */
[----:B------:R-:W-:Y:S01]  /*21e0*/  IMAD.MOV.U32 R28, RZ, RZ, R3 ;  /* 0x000000ffff1c7224 */ /* 0x000fe200078e0003 */
[----:B------:R-:W-:Y:S06]  /*21f0*/  @!P1 BRA `(.L_x_23) ;  /* 0x00000004006c9947 */ /* 0x000fec0003800000 */
[----:B------:R-:W-:-:S13]  /*2200*/  FSETP.NEU.AND P0, PT, |R4|, +INF , PT ;  /* 0x7f8000000400780b */ /* 0x000fda0003f0d200 */
[----:B------:R-:W-:Y:S01]  /*2210*/  @!P0 FMUL R28, RZ, R4 ;  /* 0x00000004ff1c8220 */ /* 0x000fe20000400000 */
[----:B------:R-:W-:Y:S01]  /*2220*/  @!P0 IMAD.MOV.U32 R25, RZ, RZ, RZ ;  /* 0x000000ffff198224 */ /* 0x000fe200078e00ff */
[----:B------:R-:W-:Y:S06]  /*2230*/  @!P0 BRA `(.L_x_23) ;  /* 0x00000004005c8947 */ /* 0x000fec0003800000 */
[----:B------:R-:W-:Y:S01]  /*2240*/  SHF.L.U32 R26, R4, 0x8, RZ ;  /* 0x00000008041a7819 */ /* 0x000fe200000006ff */
[----:B------:R-:W-:Y:S01]  /*2250*/  IMAD.MOV.U32 R27, RZ, RZ, RZ ;  /* 0x000000ffff1b7224 */ /* 0x000fe200078e00ff */
[----:B------:R-:W-:Y:S01]  /*2260*/  UMOV UR5, URZ ;  /* 0x000000ff00057c82 */ /* 0x000fe20008000000 */
[----:B------:R-:W-:Y:S01]  /*2270*/  IMAD.MOV.U32 R25, RZ, RZ, RZ ;  /* 0x000000ffff197224 */ /* 0x000fe200078e00ff */
[----:B------:R-:W-:-:S07]  /*2280*/  LOP3.LUT R26, R26, 0x80000000, RZ, 0xfc, !PT ;  /* 0x800000001a1a7812 */ /* 0x000fce00078efcff */
.L_x_24:
[----:B--2---:R-:W0:Y:S02]  /*2290*/  LDC.64 R18, c[0x4][RZ] ;  /* 0x01000000ff127b82 */ /* 0x004e240000000a00 */
[----:B0-----:R-:W-:-:S05]  /*22a0*/  IMAD.WIDE.U32 R28, R25, 0x4, R18 ;  /* 0x00000004191c7825 */ /* 0x001fca00078e0012 */
[----:B------:R-:W2:Y:S02]  /*22b0*/  LDG.E.CONSTANT R19, desc[UR14][R28.64] ;  /* 0x0000000e1c137981 */ /* 0x000ea4000c1e9900 */
[----:B--2---:R-:W-:-:S03]  /*22c0*/  IMAD.WIDE.U32 R18, R19, R26, RZ ;  /* 0x0000001a13127225 */ /* 0x004fc600078e00ff */
[----:B------:R-:W-:Y:S01]  /*22d0*/  IADD3 R28, P0, PT, R18, R27, RZ ;  /* 0x0000001b121c7210 */ /* 0x000fe20007f1e0ff */
[C---:B------:R-:W-:Y:S02]  /*22e0*/  IMAD.SHL.U32 R18, R25.reuse, 0x4, RZ ;  /* 0x0000000419127824 */ /* 0x040fe400078e00ff */
[----:B------:R-:W-:Y:S01]  /*22f0*/  VIADD R25, R25, 0x1 ;  /* 0x0000000119197836 */ /* 0x000fe20000000000 */
[----:B------:R-:W-:Y:S02]  /*2300*/  IADD3.X R27, PT, PT, R19, UR5, RZ, P0, !PT ;  /* 0x00000005131b7c10 */ /* 0x000fe400087fe4ff */
[C---:B------:R-:W-:Y:S02]  /*2310*/  ISETP.EQ.AND P1, PT, R18.reuse, RZ, PT ;  /* 0x000000ff1200720c */ /* 0x040fe40003f22270 */
[----:B------:R-:W-:Y:S02]  /*2320*/  ISETP.NE.AND P0, PT, R25, 0x6, PT ;  /* 0x000000061900780c */ /* 0x000fe40003f05270 */
[----:B------:R-:W-:-:S02]  /*2330*/  ISETP.EQ.AND P2, PT, R18, 0x4, PT ;  /* 0x000000041200780c */ /* 0x000fc40003f42270 */
[C---:B------:R-:W-:Y:S02]  /*2340*/  ISETP.EQ.AND P3, PT, R18.reuse, 0x8, PT ;  /* 0x000000081200780c */ /* 0x040fe40003f62270 */
[C---:B------:R-:W-:Y:S02]  /*2350*/  ISETP.EQ.AND P4, PT, R18.reuse, 0xc, PT ;  /* 0x0000000c1200780c */ /* 0x040fe40003f82270 */
[C---:B------:R-:W-:Y:S02]  /*2360*/  ISETP.EQ.AND P5, PT, R18.reuse, 0x10, PT ;  /* 0x000000101200780c */ /* 0x040fe40003fa2270 */
[----:B------:R-:W-:Y:S01]  /*2370*/  ISETP.EQ.AND P6, PT, R18, 0x14, PT ;  /* 0x000000141200780c */ /* 0x000fe20003fc2270 */
[----:B------:R-:W-:-:S04]  /*2380*/  @P1 IMAD.MOV.U32 R24, RZ, RZ, R28 ;  /* 0x000000ffff181224 */ /* 0x000fc800078e001c */
[--C-:B------:R-:W-:Y:S02]  /*2390*/  @P2 IMAD.MOV.U32 R23, RZ, RZ, R28.reuse ;  /* 0x000000ffff172224 */ /* 0x100fe400078e001c */
[----:B------:R-:W-:Y:S02]  /*23a0*/  @P3 MOV R22, R28 ;  /* 0x0000001c00163202 */ /* 0x000fe40000000f00 */
[--C-:B------:R-:W-:Y:S02]  /*23b0*/  @P4 IMAD.MOV.U32 R21, RZ, RZ, R28.reuse ;  /* 0x000000ffff154224 */ /* 0x100fe400078e001c */
[--C-:B------:R-:W-:Y:S02]  /*23c0*/  @P5 IMAD.MOV.U32 R20, RZ, RZ, R28.reuse ;  /* 0x000000ffff145224 */ /* 0x100fe400078e001c */
[----:B------:R-:W-:Y:S01]  /*23d0*/  @P6 IMAD.MOV.U32 R13, RZ, RZ, R28 ;  /* 0x000000ffff0d6224 */ /* 0x000fe200078e001c */
[----:B------:R-:W-:Y:S06]  /*23e0*/  @P0 BRA `(.L_x_24) ;  /* 0xfffffffc00a80947 */ /* 0x000fec000383ffff */
        /* <DEDUP_REMOVED lines=13> */
[----:B------:R-:W-:Y:S01]  /*24c0*/  @P3 IMAD.MOV.U32 R19, RZ, RZ, R24 ;  /* 0x000000ffff133224 */ /* 0x000fe200078e0018 */
[C---:B------:R-:W-:Y:S01]  /*24d0*/  ISETP.EQ.AND P3, PT, R25.reuse, -0x4, PT ;  /* 0xfffffffc1900780c */ /* 0x040fe20003f62270 */
[--C-:B------:R-:W-:Y:S01]  /*24e0*/  @P4 IMAD.MOV.U32 R19, RZ, RZ, R23.reuse ;  /* 0x000000ffff134224 */ /* 0x100fe200078e0017 */
[----:B------:R-:W-:Y:S01]  /*24f0*/  @P4 MOV R26, R24 ;  /* 0x00000018001a4202 */ /* 0x000fe20000000f00 */
[----:B------:R-:W-:Y:S01]  /*2500*/  @P2 IMAD.MOV.U32 R26, RZ, RZ, R23 ;  /* 0x000000ffff1a2224 */ /* 0x000fe200078e0017 */
[----:B------:R-:W-:Y:S01]  /*2510*/  ISETP.EQ.AND P4, PT, R25, 0x4, PT ;  /* 0x000000041900780c */ /* 0x000fe20003f82270 */
[--C-:B------:R-:W-:Y:S02]  /*2520*/  @P2 IMAD.MOV.U32 R19, RZ, RZ, R22.reuse ;  /* 0x000000ffff132224 */ /* 0x100fe400078e0016 */
        /* <DEDUP_REMOVED lines=9> */
[----:B------:R-:W-:Y:S06]  /*25c0*/  @!P6 BRA `(.L_x_26) ;  /* 0x00000000002ce947 */ /* 0x000fec0003800000 */
[----:B------:R-:W-:Y:S01]  /*25d0*/  ISETP.EQ.AND P6, PT, R25, 0x8, PT ;  /* 0x000000081900780c */ /* 0x000fe20003fc2270 */
[----:B------:R-:W-:Y:S01]  /*25e0*/  @P2 IMAD.MOV.U32 R25, RZ, RZ, R24 ;  /* 0x000000ffff192224 */ /* 0x000fe200078e0018 */
[----:B------:R-:W-:Y:S01]  /*25f0*/  @P1 MOV R25, R23 ;  /* 0x0000001700191202 */ /* 0x000fe20000000f00 */
[----:B------:R-:W-:Y:S01]  /*2600*/  @P0 IMAD.MOV.U32 R25, RZ, RZ, R22 ;  /* 0x000000ffff190224 */ /* 0x000fe200078e0016 */
[----:B------:R-:W-:Y:S01]  /*2610*/  LOP3.LUT R18, R18, 0x1f, RZ, 0xc0, !PT ;  /* 0x0000001f12127812 */ /* 0x000fe200078ec0ff */
[----:B------:R-:W-:Y:S02]  /*2620*/  @P3 IMAD.MOV.U32 R25, RZ, RZ, R21 ;  /* 0x000000ffff193224 */ /* 0x000fe400078e0015 */
[----:B------:R-:W-:Y:S01]  /*2630*/  @P5 IMAD.MOV.U32 R25, RZ, RZ, R20 ;  /* 0x000000ffff195224 */ /* 0x000fe200078e0014 */
[----:B------:R-:W-:Y:S01]  /*2640*/  SHF.L.W.U32.HI R19, R26, R18, R19 ;  /* 0x000000121a137219 */ /* 0x000fe20000010e13 */
[----:B------:R-:W-:-:S04]  /*2650*/  @P4 IMAD.MOV.U32 R25, RZ, RZ, R13 ;  /* 0x000000ffff194224 */ /* 0x000fc800078e000d */
[----:B------:R-:W-:-:S05]  /*2660*/  @P6 IMAD.MOV.U32 R25, RZ, RZ, R27 ;  /* 0x000000ffff196224 */ /* 0x000fca00078e001b */
[----:B------:R-:W-:-:S07]  /*2670*/  SHF.L.W.U32.HI R26, R25, R18, R26 ;  /* 0x00000012191a7219 */ /* 0x000fce0000010e1a */
.L_x_26:
[----:B------:R-:W-:Y:S05]  /*2680*/  BSYNC.RECONVERGENT B1 ;  /* 0x0000000000017941 */ /* 0x000fea0003800200 */
.L_x_25:
[C---:B------:R-:W-:Y:S01]  /*2690*/  SHF.L.W.U32.HI R27, R26.reuse, 0x2, R19 ;  /* 0x000000021a1b7819 */ /* 0x040fe20000010e13 */
[----:B------:R-:W-:Y:S01]  /*26a0*/  IMAD.SHL.U32 R26, R26, 0x4, RZ ;  /* 0x000000041a1a7824 */ /* 0x000fe200078e00ff */
[----:B------:R-:W-:Y:S01]  /*26b0*/  UMOV UR10, 0x54442d19 ;  /* 0x54442d19000a7882 */ /* 0x000fe20000000000 */
[----:B------:R-:W-:Y:S01]  /*26c0*/  UMOV UR11, 0x3bf921fb ;  /* 0x3bf921fb000b7882 */ /* 0x000fe20000000000 */
[----:B------:R-:W-:Y:S02]  /*26d0*/  LOP3.LUT R18, R27, R4, RZ, 0x3c, !PT ;  /* 0x000000041b127212 */ /* 0x000fe400078e3cff */
[----:B------:R-:W-:Y:S02]  /*26e0*/  SHF.R.S32.HI R28, RZ, 0x1f, R27 ;  /* 0x0000001fff1c7819 */ /* 0x000fe4000001141b */
[----:B------:R-:W-:Y:S02]  /*26f0*/  ISETP.GE.AND P1, PT, R18, RZ, PT ;  /* 0x000000ff1200720c */ /* 0x000fe40003f26270 */
[----:B------:R-:W-:-:S02]  /*2700*/  SHF.R.U32.HI R18, RZ, 0x1e, R19 ;  /* 0x0000001eff127819 */ /* 0x000fc40000011613 */
[C---:B------:R-:W-:Y:S02]  /*2710*/  LOP3.LUT R19, R28.reuse, R27, RZ, 0x3c, !PT ;  /* 0x0000001b1c137212 */ /* 0x040fe400078e3cff */
[----:B------:R-:W-:Y:S02]  /*2720*/  LEA.HI R25, R27, R18, RZ, 0x1 ;  /* 0x000000121b197211 */ /* 0x000fe400078f08ff */
[----:B------:R-:W-:Y:S02]  /*2730*/  LOP3.LUT R18, R28, R26, RZ, 0x3c, !PT ;  /* 0x0000001a1c127212 */ /* 0x000fe400078e3cff */
[----:B------:R-:W-:Y:S02]  /*2740*/  ISETP.GE.AND P0, PT, R4, RZ, PT ;  /* 0x000000ff0400720c */ /* 0x000fe40003f06270 */
[----:B------:R-:W-:Y:S02]  /*2750*/  IADD3 R28, PT, PT, -R25, RZ, RZ ;  /* 0x000000ff191c7210 */ /* 0x000fe40007ffe1ff */
[----:B------:R-:W0:Y:S09]  /*2760*/  I2F.F64.S64 R18, R18 ;  /* 0x0000001200127312 */ /* 0x000e320000301c00 */
[----:B------:R-:W-:Y:S01]  /*2770*/  @!P0 IMAD.MOV.U32 R25, RZ, RZ, R28 ;  /* 0x000000ffff198224 */ /* 0x000fe200078e001c */
[----:B0-----:R-:W-:-:S10]  /*2780*/  DMUL R26, R18, UR10 ;  /* 0x0000000a121a7c28 */ /* 0x001fd40008000000 */
[----:B------:R-:W0:Y:S02]  /*2790*/  F2F.F32.F64 R26, R26 ;  /* 0x0000001a001a7310 */ /* 0x000e240000301000 */
[----:B0-----:R-:W-:-:S07]  /*27a0*/  FSEL R28, -R26, R26, !P1 ;  /* 0x0000001a1a1c7208 */ /* 0x001fce0004800100 */
.L_x_23:
[----:B------:R-:W-:Y:S05]  /*27b0*/  BSYNC.RECONVERGENT B0 ;  /* 0x0000000000007941 */ /* 0x000fea0003800200 */
.L_x_22:
[C---:B------:R-:W-:Y:S01]  /*27c0*/  LOP3.LUT R18, R25.reuse, 0x1, RZ, 0xc0, !PT ;  /* 0x0000000119127812 */ /* 0x040fe200078ec0ff */
[----:B--2---:R-:W-:Y:S01]  /*27d0*/  FMUL R19, R28, R28 ;  /* 0x0000001c1c137220 */ /* 0x004fe20000400000 */
[----:B------:R-:W-:Y:S01]  /*27e0*/  VIADD R25, R25, 0x1 ;  /* 0x0000000119197836 */ /* 0x000fe20000000000 */
[----:B------:R-:W-:Y:S01]  /*27f0*/  BSSY.RECONVERGENT B0, `(.L_x_27) ;  /* 0x000006b000007945 */ /* 0x000fe20003800200 */
[----:B------:R-:W-:Y:S01]  /*2800*/  ISETP.NE.U32.AND P0, PT, R18, 0x1, PT ;  /* 0x000000011200780c */ /* 0x000fe20003f05070 */
[----:B------:R-:W-:Y:S02]  /*2810*/  FFMA R18, R19, R7, -0.0013887860113754868507 ;  /* 0xbab607ed13127423 */ /* 0x000fe40000000007 */
[----:B------:R-:W-:Y:S02]  /*2820*/  LOP3.LUT P1, RZ, R25, 0x2, RZ, 0xc0, !PT ;  /* 0x0000000219ff7812 */ /* 0x000fe4000782c0ff */
[----:B------:R-:W-:Y:S02]  /*2830*/  FSEL R26, R6, 0.041666727513074874878, !P0 ;  /* 0x3d2aaabb061a7808 */ /* 0x000fe40004000000 */
[----:B------:R-:W-:-:S02]  /*2840*/  FSEL R18, R18, -0.00019574658654164522886, P0 ;  /* 0xb94d415312127808 */ /* 0x000fc40000000000 */
[----:B------:R-:W-:-:S03]  /*2850*/  FSEL R25, -R5, -0.4999999701976776123, !P0 ;  /* 0xbeffffff05197808 */ /* 0x000fc60004000100 */
[C---:B------:R-:W-:Y:S01]  /*2860*/  FFMA R26, R19.reuse, R18, R26 ;  /* 0x00000012131a7223 */ /* 0x040fe2000000001a */
[----:B------:R-:W-:Y:S02]  /*2870*/  FSEL R18, R28, 1, !P0 ;  /* 0x3f8000001c127808 */ /* 0x000fe40004000000 */
[----:B------:R-:W-:Y:S01]  /*2880*/  FSETP.GE.AND P0, PT, |R4|, 105615, PT ;  /* 0x47ce47800400780b */ /* 0x000fe20003f06200 */
[C---:B------:R-:W-:Y:S02]  /*2890*/  FFMA R25, R19.reuse, R26, R25 ;  /* 0x0000001a13197223 */ /* 0x040fe40000000019 */
[----:B------:R-:W-:-:S04]  /*28a0*/  FFMA R19, R19, R18, RZ ;  /* 0x0000001213137223 */ /* 0x000fc800000000ff */
[----:B------:R-:W-:-:S04]  /*28b0*/  FFMA R18, R19, R25, R18 ;  /* 0x0000001913127223 */ /* 0x000fc80000000012 */
[----:B------:R-:W-:-:S04]  /*28c0*/  @P1 FADD R18, RZ, -R18 ;  /* 0x80000012ff121221 */ /* 0x000fc80000000000 */
[----:B------:R-:W-:Y:S01]  /*28d0*/  FFMA R11, R18, UR9, R11 ;  /* 0x00000009120b7c23 */ /* 0x000fe2000800000b */
        /* <DEDUP_REMOVED lines=10> */
.L_x_29:
[----:B------:R-:W0:Y:S02]  /*2980*/  LDC.64 R18, c[0x4][RZ] ;  /* 0x01000000ff127b82 */ /* 0x000e240000000a00 */
[----:B0-----:R-:W-:-:S05]  /*2990*/  IMAD.WIDE.U32 R26, R25, 0x4, R18 ;  /* 0x00000004191a7825 */ /* 0x001fca00078e0012 */
[----:B------:R-:W2:Y:S01]  /*29a0*/  LDG.E.CONSTANT R19, desc[UR14][R26.64] ;  /* 0x0000000e1a137981 */ /* 0x000ea2000c1e9900 */
[C---:B------:R-:W-:Y:S01]  /*29b0*/  SHF.L.U32 R18, R25.reuse, 0x2, RZ ;  /* 0x0000000219127819 */ /* 0x040fe200000006ff */
[----:B------:R-:W-:-:S03]  /*29c0*/  VIADD R25, R25, 0x1 ;  /* 0x0000000119197836 */ /* 0x000fc60000000000 */
        /* <DEDUP_REMOVED lines=12> */
[----:B------:R-:W-:Y:S01]  /*2a90*/  @P1 MOV R13, R18 ;  /* 0x00000012000d1202 */ /* 0x000fe20000000f00 */
[--C-:B------:R-:W-:Y:S02]  /*2aa0*/  @P4 IMAD.MOV.U32 R22, RZ, RZ, R18.reuse ;  /* 0x000000ffff164224 */ /* 0x100fe400078e0012 */
[--C-:B------:R-:W-:Y:S02]  /*2ab0*/  @P3 IMAD.MOV.U32 R21, RZ, RZ, R18.reuse ;  /* 0x000000ffff153224 */ /* 0x100fe400078e0012 */
[----:B------:R-:W-:-:S05]  /*2ac0*/  @P2 IMAD.MOV.U32 R20, RZ, RZ, R18 ;  /* 0x000000ffff142224 */ /* 0x000fca00078e0012 */
[----:B------:R-:W-:Y:S05]  /*2ad0*/  @P6 BRA `(.L_x_29) ;  /* 0xfffffffc00a86947 */ /* 0x000fea000383ffff */
        /* <DEDUP_REMOVED lines=25> */
[----:B------:R-:W-:Y:S01]  /*2c70*/  @P3 IMAD.MOV.U32 R0, RZ, RZ, R13 ;  /* 0x000000ffff003224 */ /* 0x000fe200078e000d */
[----:B------:R-:W-:Y:S01]  /*2c80*/  @P4 MOV R19, R13 ;  /* 0x0000000d00134202 */ /* 0x000fe20000000f00 */
[--C-:B------:R-:W-:Y:S02]  /*2c90*/  @P4 IMAD.MOV.U32 R0, RZ, RZ, R3.reuse ;  /* 0x000000ffff004224 */ /* 0x100fe400078e0003 */
        /* <DEDUP_REMOVED lines=8> */
[----:B------:R-:W-:Y:S01]  /*2d20*/  @P4 MOV R26, R20 ;  /* 0x00000014001a4202 */ /* 0x000fe20000000f00 */
[----:B------:R-:W-:Y:S01]  /*2d30*/  @P5 IMAD.MOV.U32 R26, RZ, RZ, R13 ;  /* 0x000000ffff1a5224 */ /* 0x000fe200078e000d */
[----:B------:R-:W-:-:S09]  /*2d40*/  SHF.L.W.U32.HI R0, R19, R18, R0 ;  /* 0x0000001213007219 */ /* 0x000fd20000010e00 */
[----:B------:R-:W-:-:S05]  /*2d50*/  @P0 IMAD.MOV.U32 R26, RZ, RZ, R3 ;  /* 0x000000ffff1a0224 */ /* 0x000fca00078e0003 */
[----:B------:R-:W-:-:S07]  /*2d60*/  SHF.L.W.U32.HI R19, R26, R18, R19 ;  /* 0x000000121a137219 */ /* 0x000fce0000010e13 */
.L_x_31:
[----:B------:R-:W-:Y:S05]  /*2d70*/  BSYNC.RECONVERGENT B1 ;  /* 0x0000000000017941 */ /* 0x000fea0003800200 */
.L_x_30:
        /* <DEDUP_REMOVED lines=18> */
.L_x_28:
[----:B------:R-:W-:Y:S05]  /*2ea0*/  BSYNC.RECONVERGENT B0 ;  /* 0x0000000000007941 */ /* 0x000fea0003800200 */
.L_x_27:
[----:B------:R-:W0:Y:S01]  /*2eb0*/  LDC R18, c[0x0][0x380] ;  /* 0x0000e000ff127b82 */ /* 0x000e220000000800 */
[----:B------:R-:W-:Y:S01]  /*2ec0*/  FMUL R4, R3, R3 ;  /* 0x0000000303047220 */ /* 0x000fe20000400000 */
[C---:B------:R-:W-:Y:S01]  /*2ed0*/  LOP3.LUT R19, R0.reuse, 0x1, RZ, 0xc0, !PT ;  /* 0x0000000100137812 */ /* 0x040fe200078ec0ff */
[----:B------:R-:W-:Y:S01]  /*2ee0*/  UIADD3 UR7, UPT, UPT, UR7, 0x2, URZ ;  /* 0x0000000207077890 */ /* 0x000fe2000fffe0ff */
[----:B------:R-:W-:Y:S01]  /*2ef0*/  LOP3.LUT P1, RZ, R0, 0x2, RZ, 0xc0, !PT ;  /* 0x0000000200ff7812 */ /* 0x000fe2000782c0ff */
[----:B------:R-:W-:Y:S01]  /*2f00*/  FFMA R7, R4, R7, -0.0013887860113754868507 ;  /* 0xbab607ed04077423 */ /* 0x000fe20000000007 */
[----:B------:R-:W-:Y:S01]  /*2f10*/  ISETP.NE.U32.AND P0, PT, R19, 0x1, PT ;  /* 0x000000011300780c */ /* 0x000fe20003f05070 */
[----:B------:R-:W-:Y:S01]  /*2f20*/  UIADD3 UR4, UPT, UPT, UR4, 0x2, URZ ;  /* 0x0000000204047890 */ /* 0x000fe2000fffe0ff */
[----:B------:R-:W-:Y:S02]  /*2f30*/  ISETP.LT.U32.AND P2, PT, R12, 0x3fe, PT ;  /* 0x000003fe0c00780c */ /* 0x000fe40003f41070 */
[----:B------:R-:W-:-:S02]  /*2f40*/  FSEL R19, R6, 0.041666727513074874878, P0 ;  /* 0x3d2aaabb06137808 */ /* 0x000fc40000000000 */
[----:B------:R-:W-:Y:S02]  /*2f50*/  FSEL R7, R7, -0.00019574658654164522886, !P0 ;  /* 0xb94d415307077808 */ /* 0x000fe40004000000 */
[----:B------:R-:W-:Y:S02]  /*2f60*/  FSEL R0, -R5, -0.4999999701976776123, P0 ;  /* 0xbeffffff05007808 */ /* 0x000fe40000000100 */
[----:B------:R-:W-:Y:S01]  /*2f70*/  FSEL R3, R3, 1, P0 ;  /* 0x3f80000003037808 */ /* 0x000fe20000000000 */
[----:B------:R-:W-:-:S04]  /*2f80*/  FFMA R7, R4, R7, R19 ;  /* 0x0000000704077223 */ /* 0x000fc80000000013 */
[C---:B------:R-:W-:Y:S01]  /*2f90*/  FFMA R0, R4.reuse, R7, R0 ;  /* 0x0000000704007223 */ /* 0x040fe20000000000 */
[----:B------:R-:W-:Y:S01]  /*2fa0*/  FFMA R4, R4, R3, RZ ;  /* 0x0000000304047223 */ /* 0x000fe200000000ff */
[----:B0-----:R-:W-:-:S03]  /*2fb0*/  ISETP.LE.AND P0, PT, R18, UR7, PT ;  /* 0x0000000712007c0c */ /* 0x001fc6000bf03270 */
[----:B------:R-:W-:-:S04]  /*2fc0*/  FFMA R3, R4, R0, R3 ;  /* 0x0000000004037223 */ /* 0x000fc80000000003 */
[----:B------:R-:W-:-:S04]  /*2fd0*/  @P1 FADD R3, RZ, -R3 ;  /* 0x80000003ff031221 */ /* 0x000fc80000000000 */
[----:B------:R-:W-:Y:S02]  /*2fe0*/  FFMA R19, R3, UR9, R2 ;  /* 0x0000000903137c23 */ /* 0x000fe40008000002 */
[----:B------:R-:W-:Y:S05]  /*2ff0*/  @!P0 BRA P2, `(.L_x_32) ;  /* 0xffffffe000708947 */ /* 0x000fea000103ffff */
[----:B------:R-:W0:Y:S01]  /*3000*/  S2UR UR6, SR_CgaCtaId ;  /* 0x00000000000679c3 */ /* 0x000e220000008800 */
[----:B------:R-:W-:Y:S02]  /*3010*/  UMOV UR5, 0x400 ;  /* 0x0000040000057882 */ /* 0x000fe40000000000 */
[----:B0-----:R-:W-:-:S09]  /*3020*/  ULEA UR5, UR6, UR5, 0x18 ;  /* 0x0000000506057291 */ /* 0x001fd2000f8ec0ff */
[----:B------:R3:W-:Y:S04]  /*3030*/  STS [UR5+0xc], R11 ;  /* 0x00000c0bff007988 */ /* 0x0007e80008000805 */
[----:B------:R3:W-:Y:S02]  /*3040*/  STS [UR5+0x10], R19 ;  /* 0x00001013ff007988 */ /* 0x0007e40008000805 */
.L_x_11:
[----:B------:R-:W-:Y:S04]  /*3050*/  STG.E desc[UR14][R14.64], R11 ;  /* 0x0000000b0e007986 */ /* 0x000fe8000c10190e */
[----:B------:R-:W-:Y:S01]  /*3060*/  STG.E desc[UR14][R16.64], R19 ;  /* 0x0000001310007986 */ /* 0x000fe2000c10190e */
[----:B------:R-:W-:Y:S05]  /*3070*/  EXIT ;  /* 0x000000000000794d */ /* 0x000fea0003800000 */
.L_x_33:
[----:B------:R-:W-:-:S00]  /*3080*/  BRA `(.L_x_33) ;  /* 0xfffffffc00fc7947 */ /* 0x000fc0000383ffff */
[----:B------:R-:W-:-:S00]  /*3090*/  NOP ;  /* 0x0000000000007918 */ /* 0x000fc00000000000 */
        /* <DEDUP_REMOVED lines=14> */
.L_x_35:


//--------------------- .text._Z17ComputePhiMag_GPUPfS_S_i --------------------------
	.section	.text._Z17ComputePhiMag_GPUPfS_S_i,"ax",@progbits
	.align	128
        .global         _Z17ComputePhiMag_GPUPfS_S_i
        .type           _Z17ComputePhiMag_GPUPfS_S_i,@function
        .size           _Z17ComputePhiMag_GPUPfS_S_i,(.L_x_36 - _Z17ComputePhiMag_GPUPfS_S_i)
        .other          _Z17ComputePhiMag_GPUPfS_S_i,@"STO_CUDA_ENTRY STV_DEFAULT"
_Z17ComputePhiMag_GPUPfS_S_i:
.text._Z17ComputePhiMag_GPUPfS_S_i:
[----:B------:R-:W-:Y:S01]  /*0000*/  LDC R1, c[0x0][0x37c] ;  /* 0x0000df00ff017b82 */ /* 0x000fe20000000800 */
[----:B------:R-:W0:Y:S01]  /*0010*/  S2R R9, SR_CTAID.X ;  /* 0x0000000000097919 */ /* 0x000e220000002500 */
[----:B------:R-:W1:Y:S01]  /*0020*/  LDCU UR4, c[0x0][0x398] ;  /* 0x00007300ff0477ac */ /* 0x000e620008000800 */
[----:B------:R-:W0:Y:S02]  /*0030*/  S2R R0, SR_TID.X ;  /* 0x0000000000007919 */ /* 0x000e240000002100 */
[----:B0-----:R-:W-:-:S04]  /*0040*/  LEA R9, R9, R0, 0x9 ;  /* 0x0000000009097211 */ /* 0x001fc800078e48ff */
[----:B-1----:R-:W-:-:S13]  /*0050*/  ISETP.GE.AND P0, PT, R9, UR4, PT ;  /* 0x0000000409007c0c */ /* 0x002fda000bf06270 */
[----:B------:R-:W-:Y:S05]  /*0060*/  @P0 EXIT ;  /* 0x000000000000094d */ /* 0x000fea0003800000 */
[----:B------:R-:W0:Y:S01]  /*0070*/  LDC.64 R4, c[0x0][0x388] ;  /* 0x0000e200ff047b82 */ /* 0x000e220000000a00 */
[----:B------:R-:W1:Y:S07]  /*0080*/  LDCU.64 UR4, c[0x0][0x358] ;  /* 0x00006b00ff0477ac */ /* 0x000e6e0008000a00 */
[----:B------:R-:W2:Y:S08]  /*0090*/  LDC.64 R2, c[0x0][0x380] ;  /* 0x0000e000ff027b82 */ /* 0x000eb00000000a00 */
[----:B------:R-:W3:Y:S01]  /*00a0*/  LDC.64 R6, c[0x0][0x390] ;  /* 0x0000e400ff067b82 */ /* 0x000ee20000000a00 */
[----:B0-----:R-:W-:-:S06]  /*00b0*/  IMAD.WIDE R4, R9, 0x4, R4 ;  /* 0x0000000409047825 */ /* 0x001fcc00078e0204 */
[----:B-1----:R-:W4:Y:S01]  /*00c0*/  LDG.E R4, desc[UR4][R4.64] ;  /* 0x0000000404047981 */ /* 0x002f22000c1e1900 */
[----:B--2---:R-:W-:-:S06]  /*00d0*/  IMAD.WIDE R2, R9, 0x4, R2 ;  /* 0x0000000409027825 */ /* 0x004fcc00078e0202 */
[----:B------:R-:W2:Y:S01]  /*00e0*/  LDG.E R2, desc[UR4][R2.64] ;  /* 0x0000000402027981 */ /* 0x000ea2000c1e1900 */
[----:B---3--:R-:W-:-:S04]  /*00f0*/  IMAD.WIDE R6, R9, 0x4, R6 ;  /* 0x0000000409067825 */ /* 0x008fc800078e0206 */
[----:B----4-:R-:W-:-:S04]  /*0100*/  FMUL R11, R4, R4 ;  /* 0x00000004040b7220 */ /* 0x010fc80000400000 */
[----:B--2---:R-:W-:-:S05]  /*0110*/  FFMA R11, R2, R2, R11 ;  /* 0x00000002020b7223 */ /* 0x004fca000000000b */
[----:B------:R-:W-:Y:S01]  /*0120*/  STG.E desc[UR4][R6.64], R11 ;  /* 0x0000000b06007986 */ /* 0x000fe2000c101904 */
[----:B------:R-:W-:Y:S05]  /*0130*/  EXIT ;  /* 0x000000000000794d */ /* 0x000fea0003800000 */
.L_x_34:
        /* <DEDUP_REMOVED lines=12> */
.L_x_36:


//--------------------- .nv.global.init           --------------------------
	.section	.nv.global.init,"aw",@progbits
	.align	4
.nv.global.init:
	.type		__cudart_i2opi_f,@object
	.size		__cudart_i2opi_f,(.L_1 - __cudart_i2opi_f)
__cudart_i2opi_f:
        /*0000*/ 	.byte	0x41, 0x90, 0x43, 0x3c, 0x99, 0x95, 0x62, 0xdb, 0xc0, 0xdd, 0x34, 0xf5, 0xd1, 0x57, 0x27, 0xfc
        /*0010*/ 	.byte	0x29, 0x15, 0x44, 0x4e, 0x6e, 0x83, 0xf9, 0xa2
.L_1:


//--------------------- .nv.shared._Z12computeQ_GPUiiPfS_S_S_S_ --------------------------
	.section	.nv.shared._Z12computeQ_GPUiiPfS_S_S_S_,"aw",@nobits
	.sectionflags	@""
	.align	4
.nv.shared._Z12computeQ_GPUiiPfS_S_S_S_:
	.zero		1044


//--------------------- .nv.shared.reserved.0     --------------------------
	.section	.nv.shared.reserved.0,"aw",@nobits
	.weak		__nv_reservedSMEM_offset_0_alias
	.size		__nv_reservedSMEM_offset_0_alias, 0, 64
	.other		__nv_reservedSMEM_offset_0_alias,@"STO_CUDA_RESERVED_SHARED STV_DEFAULT"
__nv_reservedSMEM_offset_0_alias:
	.zero		0
	.zero		64


//--------------------- .nv.constant0._Z12computeQ_GPUiiPfS_S_S_S_ --------------------------
	.section	.nv.constant0._Z12computeQ_GPUiiPfS_S_S_S_,"a",@progbits
	.sectionflags	@""
	.align	4
.nv.constant0._Z12computeQ_GPUiiPfS_S_S_S_:
	.zero		944


//--------------------- .nv.constant0._Z17ComputePhiMag_GPUPfS_S_i --------------------------
	.section	.nv.constant0._Z17ComputePhiMag_GPUPfS_S_i,"a",@progbits
	.sectionflags	@""
	.align	4
.nv.constant0._Z17ComputePhiMag_GPUPfS_S_i:
	.zero		924


//--------------------- SYMBOLS --------------------------

	.type		.nv.reservedSmem.offset0,@object
	.size		.nv.reservedSmem.offset0,0x4
	.type		.nv.reservedSmem.cap,@object
	.size		.nv.reservedSmem.cap,0x4
